//
// Generated by NVIDIA NVVM Compiler
//
// Compiler Build ID: CL-36424714
// Cuda compilation tools, release 13.0, V13.0.88
// Based on NVVM 20.0.0
//

.version 9.0
.target sm_100
.address_size 64

	// .globl	initGridKernel

.visible .entry initGridKernel(
	.param .u64 .ptr .align 1 initGridKernel_param_0,
	.param .u32 initGridKernel_param_1,
	.param .u32 initGridKernel_param_2
)
{
	.reg .pred 	%p<6>;
	.reg .b32 	%r<18>;
	.reg .b64 	%rd<5>;

	ld.param.u64 	%rd1, [initGridKernel_param_0];
	ld.param.u32 	%r2, [initGridKernel_param_1];
	ld.param.u32 	%r3, [initGridKernel_param_2];
	mov.u32 	%r4, %ctaid.x;
	mov.u32 	%r5, %ntid.x;
	mov.u32 	%r6, %tid.x;
	mad.lo.s32 	%r1, %r4, %r5, %r6;
	mul.lo.s32 	%r7, %r3, %r2;
	setp.ge.s32 	%p1, %r1, %r7;
	@%p1 bra 	$L__BB0_2;
	cvta.to.global.u64 	%rd2, %rd1;
	mul.wide.s32 	%rd3, %r1, 4;
	add.s64 	%rd4, %rd2, %rd3;
	div.s32 	%r8, %r1, %r2;
	mul.lo.s32 	%r10, %r8, %r2;
	sub.s32 	%r11, %r1, %r10;
	add.s32 	%r12, %r3, -1;
	setp.eq.s32 	%p2, %r8, %r12;
	setp.eq.s32 	%p3, %r11, 0;
	add.s32 	%r13, %r2, -1;
	setp.eq.s32 	%p4, %r11, %r13;
	setp.eq.s32 	%p5, %r8, 0;
	selp.b32 	%r14, 2, 0, %p2;
	selp.b32 	%r15, 2, %r14, %p5;
	selp.b32 	%r16, 2, %r15, %p4;
	selp.b32 	%r17, 2, %r16, %p3;
	st.global.u32 	[%rd4], %r17;
$L__BB0_2:
	ret;

}
	// .globl	stepSandKernel
.visible .entry stepSandKernel(
	.param .u64 .ptr .align 1 stepSandKernel_param_0,
	.param .u32 stepSandKernel_param_1,
	.param .u32 stepSandKernel_param_2,
	.param .u32 stepSandKernel_param_3
)
{
	.reg .pred 	%p<21>;
	.reg .b32 	%r<29>;
	.reg .b64 	%rd<7>;

	ld.param.u64 	%rd3, [stepSandKernel_param_0];
	ld.param.u32 	%r3, [stepSandKernel_param_1];
	ld.param.u32 	%r4, [stepSandKernel_param_2];
	ld.param.u32 	%r5, [stepSandKernel_param_3];
	mov.u32 	%r6, %ctaid.x;
	mov.u32 	%r7, %ntid.x;
	mov.u32 	%r8, %tid.x;
	mad.lo.s32 	%r1, %r6, %r7, %r8;
	mul.lo.s32 	%r9, %r4, %r3;
	setp.ge.s32 	%p3, %r1, %r9;
	@%p3 bra 	$L__BB1_20;
	cvta.to.global.u64 	%rd4, %rd3;
	mul.wide.s32 	%rd5, %r1, 4;
	add.s64 	%rd1, %rd4, %rd5;
	ld.global.u32 	%r10, [%rd1];
	setp.ne.s32 	%p4, %r10, 1;
	@%p4 bra 	$L__BB1_20;
	div.s32 	%r11, %r1, %r3;
	mul.lo.s32 	%r12, %r11, %r3;
	sub.s32 	%r2, %r1, %r12;
	add.s32 	%r13, %r4, -1;
	setp.ge.s32 	%p5, %r11, %r13;
	@%p5 bra 	$L__BB1_20;
	mul.wide.s32 	%rd6, %r3, 4;
	add.s64 	%rd2, %rd1, %rd6;
	atom.relaxed.global.cas.b32 	%r14, [%rd2], 0, 1;
	setp.ne.s32 	%p6, %r14, 0;
	@%p6 bra 	$L__BB1_5;
	mov.b32 	%r28, 0;
	st.global.u32 	[%rd1], %r28;
	bra.uni 	$L__BB1_20;
$L__BB1_5:
	xor.b32  	%r15, %r2, %r5;
	and.b32  	%r16, %r15, 1;
	setp.eq.b32 	%p7, %r16, 1;
	not.pred 	%p8, %p7;
	@%p8 bra 	$L__BB1_13;
	setp.lt.s32 	%p9, %r2, 1;
	@%p9 bra 	$L__BB1_10;
	atom.relaxed.global.cas.b32 	%r18, [%rd2+-4], 0, 1;
	setp.eq.s32 	%p1, %r18, 0;
	setp.ne.s32 	%p11, %r18, 0;
	@%p11 bra 	$L__BB1_9;
	mov.b32 	%r19, 0;
	st.global.u32 	[%rd1], %r19;
$L__BB1_9:
	add.s32 	%r20, %r3, -1;
	setp.ge.s32 	%p12, %r2, %r20;
	or.pred  	%p13, %p1, %p12;
	@%p13 bra 	$L__BB1_20;
	bra.uni 	$L__BB1_11;
$L__BB1_10:
	add.s32 	%r17, %r3, -1;
	setp.ge.s32 	%p10, %r2, %r17;
	@%p10 bra 	$L__BB1_20;
$L__BB1_11:
	atom.relaxed.global.cas.b32 	%r21, [%rd2+4], 0, 1;
	setp.ne.s32 	%p14, %r21, 0;
	@%p14 bra 	$L__BB1_20;
	mov.b32 	%r22, 0;
	st.global.u32 	[%rd1], %r22;
	bra.uni 	$L__BB1_20;
$L__BB1_13:
	add.s32 	%r23, %r3, -1;
	setp.ge.s32 	%p15, %r2, %r23;
	@%p15 bra 	$L__BB1_17;
	atom.relaxed.global.cas.b32 	%r24, [%rd2+4], 0, 1;
	setp.eq.s32 	%p2, %r24, 0;
	setp.ne.s32 	%p17, %r24, 0;
	@%p17 bra 	$L__BB1_16;
	mov.b32 	%r25, 0;
	st.global.u32 	[%rd1], %r25;
$L__BB1_16:
	setp.lt.s32 	%p18, %r2, 1;
	or.pred  	%p19, %p18, %p2;
	@%p19 bra 	$L__BB1_20;
	bra.uni 	$L__BB1_18;
$L__BB1_17:
	setp.lt.s32 	%p16, %r2, 1;
	@%p16 bra 	$L__BB1_20;
$L__BB1_18:
	atom.relaxed.global.cas.b32 	%r26, [%rd2+-4], 0, 1;
	setp.ne.s32 	%p20, %r26, 0;
	@%p20 bra 	$L__BB1_20;
	mov.b32 	%r27, 0;
	st.global.u32 	[%rd1], %r27;
$L__BB1_20:
	ret;

}
	// .globl	renderGridKernel
.visible .entry renderGridKernel(
	.param .u64 .ptr .align 1 renderGridKernel_param_0,
	.param .u64 .ptr .align 1 renderGridKernel_param_1,
	.param .u32 renderGridKernel_param_2,
	.param .u32 renderGridKernel_param_3
)
{
	.reg .pred 	%p<5>;
	.reg .b16 	%rs<13>;
	.reg .b32 	%r<13>;
	.reg .b64 	%rd<9>;

	ld.param.u64 	%rd1, [renderGridKernel_param_0];
	ld.param.u64 	%rd2, [renderGridKernel_param_1];
	ld.param.u32 	%r2, [renderGridKernel_param_2];
	ld.param.u32 	%r3, [renderGridKernel_param_3];
	mov.u32 	%r4, %ctaid.x;
	mov.u32 	%r5, %ntid.x;
	mov.u32 	%r6, %tid.x;
	mad.lo.s32 	%r1, %r4, %r5, %r6;
	mul.lo.s32 	%r7, %r3, %r2;
	setp.ge.s32 	%p1, %r1, %r7;
	@%p1 bra 	$L__BB2_6;
	cvta.to.global.u64 	%rd3, %rd1;
	mul.wide.s32 	%rd4, %r1, 4;
	add.s64 	%rd5, %rd3, %rd4;
	ld.global.u32 	%r8, [%rd5];
	mov.b16 	%rs10, 128;
	setp.eq.s32 	%p2, %r8, 2;
	mov.u16 	%rs11, %rs10;
	mov.u16 	%rs12, %rs10;
	@%p2 bra 	$L__BB2_5;
	setp.ne.s32 	%p3, %r8, 1;
	@%p3 bra 	$L__BB2_4;
	mul.lo.s32 	%r9, %r1, 13;
	xor.b32  	%r10, %r9, %r1;
	mad.lo.s32 	%r11, %r10, -858993459, 429496729;
	setp.lt.u32 	%p4, %r11, 858993459;
	selp.b16 	%rs10, -31, -21, %p4;
	selp.b16 	%rs11, -66, -56, %p4;
	mov.b16 	%rs12, 80;
	bra.uni 	$L__BB2_5;
$L__BB2_4:
	mov.b16 	%rs10, 20;
	mov.u16 	%rs11, %rs10;
	mov.u16 	%rs12, %rs10;
$L__BB2_5:
	shl.b32 	%r12, %r1, 2;
	cvt.s64.s32 	%rd6, %r12;
	cvta.to.global.u64 	%rd7, %rd2;
	add.s64 	%rd8, %rd7, %rd6;
	st.global.u8 	[%rd8], %rs10;
	st.global.u8 	[%rd8+1], %rs11;
	st.global.u8 	[%rd8+2], %rs12;
	mov.b16 	%rs9, 255;
	st.global.u8 	[%rd8+3], %rs9;
$L__BB2_6:
	ret;

}
	// .globl	paintCircleKernel
.visible .entry paintCircleKernel(
	.param .u64 .ptr .align 1 paintCircleKernel_param_0,
	.param .u32 paintCircleKernel_param_1,
	.param .u32 paintCircleKernel_param_2,
	.param .u32 paintCircleKernel_param_3,
	.param .u32 paintCircleKernel_param_4,
	.param .u32 paintCircleKernel_param_5,
	.param .u32 paintCircleKernel_param_6
)
{
	.reg .pred 	%p<4>;
	.reg .b32 	%r<21>;
	.reg .b64 	%rd<5>;

	ld.param.u64 	%rd2, [paintCircleKernel_param_0];
	ld.param.u32 	%r2, [paintCircleKernel_param_1];
	ld.param.u32 	%r7, [paintCircleKernel_param_2];
	ld.param.u32 	%r3, [paintCircleKernel_param_3];
	ld.param.u32 	%r4, [paintCircleKernel_param_4];
	ld.param.u32 	%r5, [paintCircleKernel_param_5];
	ld.param.u32 	%r6, [paintCircleKernel_param_6];
	mov.u32 	%r8, %ctaid.x;
	mov.u32 	%r9, %ntid.x;
	mov.u32 	%r10, %tid.x;
	mad.lo.s32 	%r1, %r8, %r9, %r10;
	mul.lo.s32 	%r11, %r7, %r2;
	setp.ge.s32 	%p1, %r1, %r11;
	@%p1 bra 	$L__BB3_4;
	div.s32 	%r12, %r1, %r2;
	mul.lo.s32 	%r13, %r12, %r2;
	sub.s32 	%r14, %r1, %r13;
	sub.s32 	%r15, %r14, %r3;
	sub.s32 	%r16, %r12, %r4;
	mul.lo.s32 	%r17, %r15, %r15;
	mad.lo.s32 	%r18, %r16, %r16, %r17;
	mul.lo.s32 	%r19, %r5, %r5;
	setp.gt.u32 	%p2, %r18, %r19;
	@%p2 bra 	$L__BB3_4;
	cvta.to.global.u64 	%rd3, %rd2;
	mul.wide.s32 	%rd4, %r1, 4;
	add.s64 	%rd1, %rd3, %rd4;
	ld.global.u32 	%r20, [%rd1];
	setp.eq.s32 	%p3, %r20, 2;
	@%p3 bra 	$L__BB3_4;
	st.global.u32 	[%rd1], %r6;
$L__BB3_4:
	ret;

}
	// .globl	paintRectKernel
.visible .entry paintRectKernel(
	.param .u64 .ptr .align 1 paintRectKernel_param_0,
	.param .u32 paintRectKernel_param_1,
	.param .u32 paintRectKernel_param_2,
	.param .u32 paintRectKernel_param_3,
	.param .u32 paintRectKernel_param_4,
	.param .u32 paintRectKernel_param_5,
	.param .u32 paintRectKernel_param_6,
	.param .u32 paintRectKernel_param_7
)
{
	.reg .pred 	%p<9>;
	.reg .b32 	%r<19>;
	.reg .b64 	%rd<5>;

	ld.param.u64 	%rd1, [paintRectKernel_param_0];
	ld.param.u32 	%r2, [paintRectKernel_param_1];
	ld.param.u32 	%r8, [paintRectKernel_param_2];
	ld.param.u32 	%r3, [paintRectKernel_param_3];
	ld.param.u32 	%r4, [paintRectKernel_param_4];
	ld.param.u32 	%r5, [paintRectKernel_param_5];
	ld.param.u32 	%r6, [paintRectKernel_param_6];
	ld.param.u32 	%r7, [paintRectKernel_param_7];
	mov.u32 	%r9, %ctaid.x;
	mov.u32 	%r10, %ntid.x;
	mov.u32 	%r11, %tid.x;
	mad.lo.s32 	%r1, %r9, %r10, %r11;
	mul.lo.s32 	%r12, %r8, %r2;
	setp.ge.s32 	%p1, %r1, %r12;
	@%p1 bra 	$L__BB4_3;
	div.s32 	%r13, %r1, %r2;
	mul.lo.s32 	%r15, %r13, %r2;
	sub.s32 	%r16, %r1, %r15;
	setp.lt.s32 	%p2, %r16, %r3;
	add.s32 	%r17, %r5, %r3;
	setp.ge.s32 	%p3, %r16, %r17;
	setp.lt.s32 	%p4, %r13, %r4;
	or.pred  	%p5, %p2, %p4;
	or.pred  	%p6, %p5, %p3;
	add.s32 	%r18, %r6, %r4;
	setp.ge.s32 	%p7, %r13, %r18;
	or.pred  	%p8, %p6, %p7;
	@%p8 bra 	$L__BB4_3;
	cvta.to.global.u64 	%rd2, %rd1;
	mul.wide.s32 	%rd3, %r1, 4;
	add.s64 	%rd4, %rd2, %rd3;
	st.global.u32 	[%rd4], %r7;
$L__BB4_3:
	ret;

}


// ===== COMPILED SASS (sm_100) =====

	.target	sm_100

	.elftype	@"ET_EXEC"


//--------------------- .note.nv.tkinfo           --------------------------
	.section	.note.nv.tkinfo,"",@"SHT_NOTE"
	.sectionflags	@"SHF_NOTE_NV_TKINFO"
	.tkinfo
        /*0018*/ 	.word	0x00000002
        /*0030*/ 	.string	""
        /*0030*/ 	.string	"ptxas"
        /*0030*/ 	.string	"Cuda compilation tools, release 13.0, V13.0.88"
        /*0030*/ 	.string	"Build cuda_13.0.r13.0/compiler.36424714_0"
        /*0030*/ 	.string	"-arch sm_100 -m 64 "



//--------------------- .note.nv.cuinfo           --------------------------
	.section	.note.nv.cuinfo,"",@"SHT_NOTE"
	.sectionflags	@"SHF_NOTE_NV_CUINFO"
        /*0018*/ 	.short	0x0002
        /*001a*/ 	.short	0x0064
        /*001c*/ 	.short	0x0082
	.zero		2


//--------------------- .nv.info                  --------------------------
	.section	.nv.info,"",@"SHT_CUDA_INFO"
	.align	4


	//----- nvinfo : EIATTR_REGCOUNT
	.align		4
        /*0000*/ 	.byte	0x04, 0x2f
        /*0002*/ 	.short	(.L_1 - .L_0)
	.align		4
.L_0:
        /*0004*/ 	.word	index@(initGridKernel)
        /*0008*/ 	.word	0x0000000e


	//----- nvinfo : EIATTR_FRAME_SIZE
	.align		4
.L_1:
        /*000c*/ 	.byte	0x04, 0x11
        /*000e*/ 	.short	(.L_3 - .L_2)
	.align		4
.L_2:
        /*0010*/ 	.word	index@(initGridKernel)
        /*0014*/ 	.word	0x00000000


	//----- nvinfo : EIATTR_REGCOUNT
	.align		4
.L_3:
        /*0018*/ 	.byte	0x04, 0x2f
        /*001a*/ 	.short	(.L_5 - .L_4)
	.align		4
.L_4:
        /*001c*/ 	.word	index@(stepSandKernel)
        /*0020*/ 	.word	0x00000010


	//----- nvinfo : EIATTR_FRAME_SIZE
	.align		4
.L_5:
        /*0024*/ 	.byte	0x04, 0x11
        /*0026*/ 	.short	(.L_7 - .L_6)
	.align		4
.L_6:
        /*0028*/ 	.word	index@(stepSandKernel)
        /*002c*/ 	.word	0x00000000


	//----- nvinfo : EIATTR_REGCOUNT
	.align		4
.L_7:
        /*0030*/ 	.byte	0x04, 0x2f
        /*0032*/ 	.short	(.L_9 - .L_8)
	.align		4
.L_8:
        /*0034*/ 	.word	index@(renderGridKernel)
        /*0038*/ 	.word	0x0000000a


	//----- nvinfo : EIATTR_FRAME_SIZE
	.align		4
.L_9:
        /*003c*/ 	.byte	0x04, 0x11
        /*003e*/ 	.short	(.L_11 - .L_10)
	.align		4
.L_10:
        /*0040*/ 	.word	index@(renderGridKernel)
        /*0044*/ 	.word	0x00000000


	//----- nvinfo : EIATTR_REGCOUNT
	.align		4
.L_11:
        /*0048*/ 	.byte	0x04, 0x2f
        /*004a*/ 	.short	(.L_13 - .L_12)
	.align		4
.L_12:
        /*004c*/ 	.word	index@(paintCircleKernel)
        /*0050*/ 	.word	0x0000000c


	//----- nvinfo : EIATTR_FRAME_SIZE
	.align		4
.L_13:
        /*0054*/ 	.byte	0x04, 0x11
        /*0056*/ 	.short	(.L_15 - .L_14)
	.align		4
.L_14:
        /*0058*/ 	.word	index@(paintCircleKernel)
        /*005c*/ 	.word	0x00000000


	//----- nvinfo : EIATTR_REGCOUNT
	.align		4
.L_15:
        /*0060*/ 	.byte	0x04, 0x2f
        /*0062*/ 	.short	(.L_17 - .L_16)
	.align		4
.L_16:
        /*0064*/ 	.word	index@(paintRectKernel)
        /*0068*/ 	.word	0x0000000c


	//----- nvinfo : EIATTR_FRAME_SIZE
	.align		4
.L_17:
        /*006c*/ 	.byte	0x04, 0x11
        /*006e*/ 	.short	(.L_19 - .L_18)
	.align		4
.L_18:
        /*0070*/ 	.word	index@(paintRectKernel)
        /*0074*/ 	.word	0x00000000


	//----- nvinfo : EIATTR_MIN_STACK_SIZE
	.align		4
.L_19:
        /*0078*/ 	.byte	0x04, 0x12
        /*007a*/ 	.short	(.L_21 - .L_20)
	.align		4
.L_20:
        /*007c*/ 	.word	index@(paintRectKernel)
        /*0080*/ 	.word	0x00000000


	//----- nvinfo : EIATTR_MIN_STACK_SIZE
	.align		4
.L_21:
        /*0084*/ 	.byte	0x04, 0x12
        /*0086*/ 	.short	(.L_23 - .L_22)
	.align		4
.L_22:
        /*0088*/ 	.word	index@(paintCircleKernel)
        /*008c*/ 	.word	0x00000000


	//----- nvinfo : EIATTR_MIN_STACK_SIZE
	.align		4
.L_23:
        /*0090*/ 	.byte	0x04, 0x12
        /*0092*/ 	.short	(.L_25 - .L_24)
	.align		4
.L_24:
        /*0094*/ 	.word	index@(renderGridKernel)
        /*0098*/ 	.word	0x00000000


	//----- nvinfo : EIATTR_MIN_STACK_SIZE
	.align		4
.L_25:
        /*009c*/ 	.byte	0x04, 0x12
        /*009e*/ 	.short	(.L_27 - .L_26)
	.align		4
.L_26:
        /*00a0*/ 	.word	index@(stepSandKernel)
        /*00a4*/ 	.word	0x00000000


	//----- nvinfo : EIATTR_MIN_STACK_SIZE
	.align		4
.L_27:
        /*00a8*/ 	.byte	0x04, 0x12
        /*00aa*/ 	.short	(.L_29 - .L_28)
	.align		4
.L_28:
        /*00ac*/ 	.word	index@(initGridKernel)
        /*00b0*/ 	.word	0x00000000
.L_29:


//--------------------- .nv.compat                --------------------------
	.section	.nv.compat,"",@"SHT_CUDA_COMPAT_INFO"
	.align	4
        /*0000*/ 	.byte	0x02, 0x09, 0x00, 0x00, 0x02, 0x02, 0x01, 0x00, 0x02, 0x05, 0x05, 0x00, 0x03, 0x07, 0x01, 0x01
        /*0010*/ 	.byte	0x02, 0x03, 0x00, 0x00, 0x02, 0x06, 0x01, 0x00, 0x04, 0x0b, 0x08, 0x00, 0x09, 0x00, 0x00, 0x00
        /*0020*/ 	.byte	0x00, 0x00, 0x00, 0x00


//--------------------- .nv.info.paintRectKernel  --------------------------
	.section	.nv.info.paintRectKernel,"",@"SHT_CUDA_INFO"
	.sectionflags	@""
	.align	4


	//----- nvinfo : EIATTR_CUDA_API_VERSION
	.align		4
        /*0000*/ 	.byte	0x04, 0x37
        /*0002*/ 	.short	(.L_31 - .L_30)
.L_30:
        /*0004*/ 	.word	0x00000082


	//----- nvinfo : EIATTR_KPARAM_INFO
	.align		4
.L_31:
        /*0008*/ 	.byte	0x04, 0x17
        /*000a*/ 	.short	(.L_33 - .L_32)
.L_32:
        /*000c*/ 	.word	0x00000000
        /*0010*/ 	.short	0x0007
        /*0012*/ 	.short	0x0020
        /*0014*/ 	.byte	0x00, 0xf0, 0x11, 0x00


	//----- nvinfo : EIATTR_KPARAM_INFO
	.align		4
.L_33:
        /*0018*/ 	.byte	0x04, 0x17
        /*001a*/ 	.short	(.L_35 - .L_34)
.L_34:
        /*001c*/ 	.word	0x00000000
        /*0020*/ 	.short	0x0006
        /*0022*/ 	.short	0x001c
        /*0024*/ 	.byte	0x00, 0xf0, 0x11, 0x00


	//----- nvinfo : EIATTR_KPARAM_INFO
	.align		4
.L_35:
        /*0028*/ 	.byte	0x04, 0x17
        /*002a*/ 	.short	(.L_37 - .L_36)
.L_36:
        /*002c*/ 	.word	0x00000000
        /*0030*/ 	.short	0x0005
        /*0032*/ 	.short	0x0018
        /*0034*/ 	.byte	0x00, 0xf0, 0x11, 0x00


	//----- nvinfo : EIATTR_KPARAM_INFO
	.align		4
.L_37:
        /*0038*/ 	.byte	0x04, 0x17
        /*003a*/ 	.short	(.L_39 - .L_38)
.L_38:
        /*003c*/ 	.word	0x00000000
        /*0040*/ 	.short	0x0004
        /*0042*/ 	.short	0x0014
        /*0044*/ 	.byte	0x00, 0xf0, 0x11, 0x00


	//----- nvinfo : EIATTR_KPARAM_INFO
	.align		4
.L_39:
        /*0048*/ 	.byte	0x04, 0x17
        /*004a*/ 	.short	(.L_41 - .L_40)
.L_40:
        /*004c*/ 	.word	0x00000000
        /*0050*/ 	.short	0x0003
        /*0052*/ 	.short	0x0010
        /*0054*/ 	.byte	0x00, 0xf0, 0x11, 0x00


	//----- nvinfo : EIATTR_KPARAM_INFO
	.align		4
.L_41:
        /*0058*/ 	.byte	0x04, 0x17
        /*005a*/ 	.short	(.L_43 - .L_42)
.L_42:
        /*005c*/ 	.word	0x00000000
        /*0060*/ 	.short	0x0002
        /*0062*/ 	.short	0x000c
        /*0064*/ 	.byte	0x00, 0xf0, 0x11, 0x00


	//----- nvinfo : EIATTR_KPARAM_INFO
	.align		4
.L_43:
        /*0068*/ 	.byte	0x04, 0x17
        /*006a*/ 	.short	(.L_45 - .L_44)
.L_44:
        /*006c*/ 	.word	0x00000000
        /*0070*/ 	.short	0x0001
        /*0072*/ 	.short	0x0008
        /*0074*/ 	.byte	0x00, 0xf0, 0x11, 0x00


	//----- nvinfo : EIATTR_KPARAM_INFO
	.align		4
.L_45:
        /*0078*/ 	.byte	0x04, 0x17
        /*007a*/ 	.short	(.L_47 - .L_46)
.L_46:
        /*007c*/ 	.word	0x00000000
        /*0080*/ 	.short	0x0000
        /*0082*/ 	.short	0x0000
        /*0084*/ 	.byte	0x00, 0xf5, 0x21, 0x00


	//----- nvinfo : EIATTR_SPARSE_MMA_MASK
	.align		4
.L_47:
        /*0088*/ 	.byte	0x03, 0x50
        /*008a*/ 	.short	0x0000


	//----- nvinfo : EIATTR_MAXREG_COUNT
	.align		4
        /*008c*/ 	.byte	0x03, 0x1b
        /*008e*/ 	.short	0x00ff


	//----- nvinfo : EIATTR_MERCURY_ISA_VERSION
	.align		4
        /*0090*/ 	.byte	0x03, 0x5f
        /*0092*/ 	.short	0x0101


	//----- nvinfo : EIATTR_VRC_CTA_INIT_COUNT
	.align		4
        /*0094*/ 	.byte	0x02, 0x4a
	.zero		1
	.zero		1


	//----- nvinfo : EIATTR_EXIT_INSTR_OFFSETS
	.align		4
        /*0098*/ 	.byte	0x04, 0x1c
        /*009a*/ 	.short	(.L_49 - .L_48)


	//   ....[0]....
.L_48:
        /*009c*/ 	.word	0x00000080


	//   ....[1]....
        /*00a0*/ 	.word	0x00000290


	//   ....[2]....
        /*00a4*/ 	.word	0x000002f0


	//----- nvinfo : EIATTR_CBANK_PARAM_SIZE
	.align		4
.L_49:
        /*00a8*/ 	.byte	0x03, 0x19
        /*00aa*/ 	.short	0x0024


	//----- nvinfo : EIATTR_PARAM_CBANK
	.align		4
        /*00ac*/ 	.byte	0x04, 0x0a
        /*00ae*/ 	.short	(.L_51 - .L_50)
	.align		4
.L_50:
        /*00b0*/ 	.word	index@(.nv.constant0.paintRectKernel)
        /*00b4*/ 	.short	0x0380
        /*00b6*/ 	.short	0x0024


	//----- nvinfo : EIATTR_SW_WAR
	.align		4
.L_51:
        /*00b8*/ 	.byte	0x04, 0x36
        /*00ba*/ 	.short	(.L_53 - .L_52)
.L_52:
        /*00bc*/ 	.word	0x00000008
.L_53:


//--------------------- .nv.info.paintCircleKernel --------------------------
	.section	.nv.info.paintCircleKernel,"",@"SHT_CUDA_INFO"
	.sectionflags	@""
	.align	4


	//----- nvinfo : EIATTR_CUDA_API_VERSION
	.align		4
        /*0000*/ 	.byte	0x04, 0x37
        /*0002*/ 	.short	(.L_55 - .L_54)
.L_54:
        /*0004*/ 	.word	0x00000082


	//----- nvinfo : EIATTR_KPARAM_INFO
	.align		4
.L_55:
        /*0008*/ 	.byte	0x04, 0x17
        /*000a*/ 	.short	(.L_57 - .L_56)
.L_56:
        /*000c*/ 	.word	0x00000000
        /*0010*/ 	.short	0x0006
        /*0012*/ 	.short	0x001c
        /*0014*/ 	.byte	0x00, 0xf0, 0x11, 0x00


	//----- nvinfo : EIATTR_KPARAM_INFO
	.align		4
.L_57:
        /*0018*/ 	.byte	0x04, 0x17
        /*001a*/ 	.short	(.L_59 - .L_58)
.L_58:
        /*001c*/ 	.word	0x00000000
        /*0020*/ 	.short	0x0005
        /*0022*/ 	.short	0x0018
        /*0024*/ 	.byte	0x00, 0xf0, 0x11, 0x00


	//----- nvinfo : EIATTR_KPARAM_INFO
	.align		4
.L_59:
        /*0028*/ 	.byte	0x04, 0x17
        /*002a*/ 	.short	(.L_61 - .L_60)
.L_60:
        /*002c*/ 	.word	0x00000000
        /*0030*/ 	.short	0x0004
        /*0032*/ 	.short	0x0014
        /*0034*/ 	.byte	0x00, 0xf0, 0x11, 0x00


	//----- nvinfo : EIATTR_KPARAM_INFO
	.align		4
.L_61:
        /*0038*/ 	.byte	0x04, 0x17
        /*003a*/ 	.short	(.L_63 - .L_62)
.L_62:
        /*003c*/ 	.word	0x00000000
        /*0040*/ 	.short	0x0003
        /*0042*/ 	.short	0x0010
        /*0044*/ 	.byte	0x00, 0xf0, 0x11, 0x00


	//----- nvinfo : EIATTR_KPARAM_INFO
	.align		4
.L_63:
        /*0048*/ 	.byte	0x04, 0x17
        /*004a*/ 	.short	(.L_65 - .L_64)
.L_64:
        /*004c*/ 	.word	0x00000000
        /*0050*/ 	.short	0x0002
        /*0052*/ 	.short	0x000c
        /*0054*/ 	.byte	0x00, 0xf0, 0x11, 0x00


	//----- nvinfo : EIATTR_KPARAM_INFO
	.align		4
.L_65:
        /*0058*/ 	.byte	0x04, 0x17
        /*005a*/ 	.short	(.L_67 - .L_66)
.L_66:
        /*005c*/ 	.word	0x00000000
        /*0060*/ 	.short	0x0001
        /*0062*/ 	.short	0x0008
        /*0064*/ 	.byte	0x00, 0xf0, 0x11, 0x00


	//----- nvinfo : EIATTR_KPARAM_INFO
	.align		4
.L_67:
        /*0068*/ 	.byte	0x04, 0x17
        /*006a*/ 	.short	(.L_69 - .L_68)
.L_68:
        /*006c*/ 	.word	0x00000000
        /*0070*/ 	.short	0x0000
        /*0072*/ 	.short	0x0000
        /*0074*/ 	.byte	0x00, 0xf5, 0x21, 0x00


	//----- nvinfo : EIATTR_SPARSE_MMA_MASK
	.align		4
.L_69:
        /*0078*/ 	.byte	0x03, 0x50
        /*007a*/ 	.short	0x0000


	//----- nvinfo : EIATTR_MAXREG_COUNT
	.align		4
        /*007c*/ 	.byte	0x03, 0x1b
        /*007e*/ 	.short	0x00ff


	//----- nvinfo : EIATTR_MERCURY_ISA_VERSION
	.align		4
        /*0080*/ 	.byte	0x03, 0x5f
        /*0082*/ 	.short	0x0101


	//----- nvinfo : EIATTR_VRC_CTA_INIT_COUNT
	.align		4
        /*0084*/ 	.byte	0x02, 0x4a
	.zero		1
	.zero		1


	//----- nvinfo : EIATTR_EXIT_INSTR_OFFSETS
	.align		4
        /*0088*/ 	.byte	0x04, 0x1c
        /*008a*/ 	.short	(.L_71 - .L_70)


	//   ....[0]....
.L_70:
        /*008c*/ 	.word	0x00000080


	//   ....[1]....
        /*0090*/ 	.word	0x000002a0


	//   ....[2]....
        /*0094*/ 	.word	0x00000300


	//   ....[3]....
        /*0098*/ 	.word	0x00000330


	//----- nvinfo : EIATTR_CBANK_PARAM_SIZE
	.align		4
.L_71:
        /*009c*/ 	.byte	0x03, 0x19
        /*009e*/ 	.short	0x0020


	//----- nvinfo : EIATTR_PARAM_CBANK
	.align		4
        /*00a0*/ 	.byte	0x04, 0x0a
        /*00a2*/ 	.short	(.L_73 - .L_72)
	.align		4
.L_72:
        /*00a4*/ 	.word	index@(.nv.constant0.paintCircleKernel)
        /*00a8*/ 	.short	0x0380
        /*00aa*/ 	.short	0x0020


	//----- nvinfo : EIATTR_SW_WAR
	.align		4
.L_73:
        /*00ac*/ 	.byte	0x04, 0x36
        /*00ae*/ 	.short	(.L_75 - .L_74)
.L_74:
        /*00b0*/ 	.word	0x00000008
.L_75:


//--------------------- .nv.info.renderGridKernel --------------------------
	.section	.nv.info.renderGridKernel,"",@"SHT_CUDA_INFO"
	.sectionflags	@""
	.align	4


	//----- nvinfo : EIATTR_CUDA_API_VERSION
	.align		4
        /*0000*/ 	.byte	0x04, 0x37
        /*0002*/ 	.short	(.L_77 - .L_76)
.L_76:
        /*0004*/ 	.word	0x00000082


	//----- nvinfo : EIATTR_KPARAM_INFO
	.align		4
.L_77:
        /*0008*/ 	.byte	0x04, 0x17
        /*000a*/ 	.short	(.L_79 - .L_78)
.L_78:
        /*000c*/ 	.word	0x00000000
        /*0010*/ 	.short	0x0003
        /*0012*/ 	.short	0x0014
        /*0014*/ 	.byte	0x00, 0xf0, 0x11, 0x00


	//----- nvinfo : EIATTR_KPARAM_INFO
	.align		4
.L_79:
        /*0018*/ 	.byte	0x04, 0x17
        /*001a*/ 	.short	(.L_81 - .L_80)
.L_80:
        /*001c*/ 	.word	0x00000000
        /*0020*/ 	.short	0x0002
        /*0022*/ 	.short	0x0010
        /*0024*/ 	.byte	0x00, 0xf0, 0x11, 0x00


	//----- nvinfo : EIATTR_KPARAM_INFO
	.align		4
.L_81:
        /*0028*/ 	.byte	0x04, 0x17
        /*002a*/ 	.short	(.L_83 - .L_82)
.L_82:
        /*002c*/ 	.word	0x00000000
        /*0030*/ 	.short	0x0001
        /*0032*/ 	.short	0x0008
        /*0034*/ 	.byte	0x00, 0xf5, 0x21, 0x00


	//----- nvinfo : EIATTR_KPARAM_INFO
	.align		4
.L_83:
        /*0038*/ 	.byte	0x04, 0x17
        /*003a*/ 	.short	(.L_85 - .L_84)
.L_84:
        /*003c*/ 	.word	0x00000000
        /*0040*/ 	.short	0x0000
        /*0042*/ 	.short	0x0000
        /*0044*/ 	.byte	0x00, 0xf5, 0x21, 0x00


	//----- nvinfo : EIATTR_SPARSE_MMA_MASK
	.align		4
.L_85:
        /*0048*/ 	.byte	0x03, 0x50
        /*004a*/ 	.short	0x0000


	//----- nvinfo : EIATTR_MAXREG_COUNT
	.align		4
        /*004c*/ 	.byte	0x03, 0x1b
        /*004e*/ 	.short	0x00ff


	//----- nvinfo : EIATTR_MERCURY_ISA_VERSION
	.align		4
        /*0050*/ 	.byte	0x03, 0x5f
        /*0052*/ 	.short	0x0101


	//----- nvinfo : EIATTR_VRC_CTA_INIT_COUNT
	.align		4
        /*0054*/ 	.byte	0x02, 0x4a
	.zero		1
	.zero		1


	//----- nvinfo : EIATTR_EXIT_INSTR_OFFSETS
	.align		4
        /*0058*/ 	.byte	0x04, 0x1c
        /*005a*/ 	.short	(.L_87 - .L_86)


	//   ....[0]....
.L_86:
        /*005c*/ 	.word	0x00000080


	//   ....[1]....
        /*0060*/ 	.word	0x000002e0


	//----- nvinfo : EIATTR_CRS_STACK_SIZE
	.align		4
.L_87:
        /*0064*/ 	.byte	0x04, 0x1e
        /*0066*/ 	.short	(.L_89 - .L_88)
.L_88:
        /*0068*/ 	.word	0x00000000


	//----- nvinfo : EIATTR_CBANK_PARAM_SIZE
	.align		4
.L_89:
        /*006c*/ 	.byte	0x03, 0x19
        /*006e*/ 	.short	0x0018


	//----- nvinfo : EIATTR_PARAM_CBANK
	.align		4
        /*0070*/ 	.byte	0x04, 0x0a
        /*0072*/ 	.short	(.L_91 - .L_90)
	.align		4
.L_90:
        /*0074*/ 	.word	index@(.nv.constant0.renderGridKernel)
        /*0078*/ 	.short	0x0380
        /*007a*/ 	.short	0x0018


	//----- nvinfo : EIATTR_SW_WAR
	.align		4
.L_91:
        /*007c*/ 	.byte	0x04, 0x36
        /*007e*/ 	.short	(.L_93 - .L_92)
.L_92:
        /*0080*/ 	.word	0x00000008
.L_93:


//--------------------- .nv.info.stepSandKernel   --------------------------
	.section	.nv.info.stepSandKernel,"",@"SHT_CUDA_INFO"
	.sectionflags	@""
	.align	4


	//----- nvinfo : EIATTR_CUDA_API_VERSION
	.align		4
        /*0000*/ 	.byte	0x04, 0x37
        /*0002*/ 	.short	(.L_95 - .L_94)
.L_94:
        /*0004*/ 	.word	0x00000082


	//----- nvinfo : EIATTR_KPARAM_INFO
	.align		4
.L_95:
        /*0008*/ 	.byte	0x04, 0x17
        /*000a*/ 	.short	(.L_97 - .L_96)
.L_96:
        /*000c*/ 	.word	0x00000000
        /*0010*/ 	.short	0x0003
        /*0012*/ 	.short	0x0010
        /*0014*/ 	.byte	0x00, 0xf0, 0x11, 0x00


	//----- nvinfo : EIATTR_KPARAM_INFO
	.align		4
.L_97:
        /*0018*/ 	.byte	0x04, 0x17
        /*001a*/ 	.short	(.L_99 - .L_98)
.L_98:
        /*001c*/ 	.word	0x00000000
        /*0020*/ 	.short	0x0002
        /*0022*/ 	.short	0x000c
        /*0024*/ 	.byte	0x00, 0xf0, 0x11, 0x00


	//----- nvinfo : EIATTR_KPARAM_INFO
	.align		4
.L_99:
        /*0028*/ 	.byte	0x04, 0x17
        /*002a*/ 	.short	(.L_101 - .L_100)
.L_100:
        /*002c*/ 	.word	0x00000000
        /*0030*/ 	.short	0x0001
        /*0032*/ 	.short	0x0008
        /*0034*/ 	.byte	0x00, 0xf0, 0x11, 0x00


	//----- nvinfo : EIATTR_KPARAM_INFO
	.align		4
.L_101:
        /*0038*/ 	.byte	0x04, 0x17
        /*003a*/ 	.short	(.L_103 - .L_102)
.L_102:
        /*003c*/ 	.word	0x00000000
        /*0040*/ 	.short	0x0000
        /*0042*/ 	.short	0x0000
        /*0044*/ 	.byte	0x00, 0xf5, 0x21, 0x00


	//----- nvinfo : EIATTR_SPARSE_MMA_MASK
	.align		4
.L_103:
        /*0048*/ 	.byte	0x03, 0x50
        /*004a*/ 	.short	0x0000


	//----- nvinfo : EIATTR_MAXREG_COUNT
	.align		4
        /*004c*/ 	.byte	0x03, 0x1b
        /*004e*/ 	.short	0x00ff


	//----- nvinfo : EIATTR_MERCURY_ISA_VERSION
	.align		4
        /*0050*/ 	.byte	0x03, 0x5f
        /*0052*/ 	.short	0x0101


	//----- nvinfo : EIATTR_VRC_CTA_INIT_COUNT
	.align		4
        /*0054*/ 	.byte	0x02, 0x4a
	.zero		1
	.zero		1


	//----- nvinfo : EIATTR_EXIT_INSTR_OFFSETS
	.align		4
        /*0058*/ 	.byte	0x04, 0x1c
        /*005a*/ 	.short	(.L_105 - .L_104)


	//   ....[0]....
.L_104:
        /*005c*/ 	.word	0x00000080


	//   ....[1]....
        /*0060*/ 	.word	0x000000e0


	//   ....[2]....
        /*0064*/ 	.word	0x00000290


	//   ....[3]....
        /*0068*/ 	.word	0x00000300


	//   ....[4]....
        /*006c*/ 	.word	0x00000420


	//   ....[5]....
        /*0070*/ 	.word	0x00000460


	//   ....[6]....
        /*0074*/ 	.word	0x000004c0


	//   ....[7]....
        /*0078*/ 	.word	0x000004e0


	//   ....[8]....
        /*007c*/ 	.word	0x000005a0


	//   ....[9]....
        /*0080*/ 	.word	0x000005d0


	//   ....[10]....
        /*0084*/ 	.word	0x00000630


	//   ....[11]....
        /*0088*/ 	.word	0x00000650


	//----- nvinfo : EIATTR_CRS_STACK_SIZE
	.align		4
.L_105:
        /*008c*/ 	.byte	0x04, 0x1e
        /*008e*/ 	.short	(.L_107 - .L_106)
.L_106:
        /*0090*/ 	.word	0x00000000


	//----- nvinfo : EIATTR_CBANK_PARAM_SIZE
	.align		4
.L_107:
        /*0094*/ 	.byte	0x03, 0x19
        /*0096*/ 	.short	0x0014


	//----- nvinfo : EIATTR_PARAM_CBANK
	.align		4
        /*0098*/ 	.byte	0x04, 0x0a
        /*009a*/ 	.short	(.L_109 - .L_108)
	.align		4
.L_108:
        /*009c*/ 	.word	index@(.nv.constant0.stepSandKernel)
        /*00a0*/ 	.short	0x0380
        /*00a2*/ 	.short	0x0014


	//----- nvinfo : EIATTR_SW_WAR
	.align		4
.L_109:
        /*00a4*/ 	.byte	0x04, 0x36
        /*00a6*/ 	.short	(.L_111 - .L_110)
.L_110:
        /*00a8*/ 	.word	0x00000008
.L_111:


//--------------------- .nv.info.initGridKernel   --------------------------
	.section	.nv.info.initGridKernel,"",@"SHT_CUDA_INFO"
	.sectionflags	@""
	.align	4


	//----- nvinfo : EIATTR_CUDA_API_VERSION
	.align		4
        /*0000*/ 	.byte	0x04, 0x37
        /*0002*/ 	.short	(.L_113 - .L_112)
.L_112:
        /*0004*/ 	.word	0x00000082


	//----- nvinfo : EIATTR_KPARAM_INFO
	.align		4
.L_113:
        /*0008*/ 	.byte	0x04, 0x17
        /*000a*/ 	.short	(.L_115 - .L_114)
.L_114:
        /*000c*/ 	.word	0x00000000
        /*0010*/ 	.short	0x0002
        /*0012*/ 	.short	0x000c
        /*0014*/ 	.byte	0x00, 0xf0, 0x11, 0x00


	//----- nvinfo : EIATTR_KPARAM_INFO
	.align		4
.L_115:
        /*0018*/ 	.byte	0x04, 0x17
        /*001a*/ 	.short	(.L_117 - .L_116)
.L_116:
        /*001c*/ 	.word	0x00000000
        /*0020*/ 	.short	0x0001
        /*0022*/ 	.short	0x0008
        /*0024*/ 	.byte	0x00, 0xf0, 0x11, 0x00


	//----- nvinfo : EIATTR_KPARAM_INFO
	.align		4
.L_117:
        /*0028*/ 	.byte	0x04, 0x17
        /*002a*/ 	.short	(.L_119 - .L_118)
.L_118:
        /*002c*/ 	.word	0x00000000
        /*0030*/ 	.short	0x0000
        /*0032*/ 	.short	0x0000
        /*0034*/ 	.byte	0x00, 0xf5, 0x21, 0x00


	//----- nvinfo : EIATTR_SPARSE_MMA_MASK
	.align		4
.L_119:
        /*0038*/ 	.byte	0x03, 0x50
        /*003a*/ 	.short	0x0000


	//----- nvinfo : EIATTR_MAXREG_COUNT
	.align		4
        /*003c*/ 	.byte	0x03, 0x1b
        /*003e*/ 	.short	0x00ff


	//----- nvinfo : EIATTR_MERCURY_ISA_VERSION
	.align		4
        /*0040*/ 	.byte	0x03, 0x5f
        /*0042*/ 	.short	0x0101


	//----- nvinfo : EIATTR_VRC_CTA_INIT_COUNT
	.align		4
        /*0044*/ 	.byte	0x02, 0x4a
	.zero		1
	.zero		1


	//----- nvinfo : EIATTR_EXIT_INSTR_OFFSETS
	.align		4
        /*0048*/ 	.byte	0x04, 0x1c
        /*004a*/ 	.short	(.L_121 - .L_120)


	//   ....[0]....
.L_120:
        /*004c*/ 	.word	0x00000080


	//   ....[1]....
        /*0050*/ 	.word	0x00000310


	//----- nvinfo : EIATTR_CBANK_PARAM_SIZE
	.align		4
.L_121:
        /*0054*/ 	.byte	0x03, 0x19
        /*0056*/ 	.short	0x0010


	//----- nvinfo : EIATTR_PARAM_CBANK
	.align		4
        /*0058*/ 	.byte	0x04, 0x0a
        /*005a*/ 	.short	(.L_123 - .L_122)
	.align		4
.L_122:
        /*005c*/ 	.word	index@(.nv.constant0.initGridKernel)
        /*0060*/ 	.short	0x0380
        /*0062*/ 	.short	0x0010


	//----- nvinfo : EIATTR_SW_WAR
	.align		4
.L_123:
        /*0064*/ 	.byte	0x04, 0x36
        /*0066*/ 	.short	(.L_125 - .L_124)
.L_124:
        /*0068*/ 	.word	0x00000008
.L_125:


//--------------------- .nv.callgraph             --------------------------
	.section	.nv.callgraph,"",@"SHT_CUDA_CALLGRAPH"
	.align	4
	.sectionentsize	8
	.align		4
        /*0000*/ 	.word	0x00000000
	.align		4
        /*0004*/ 	.word	0xffffffff
	.align		4
        /*0008*/ 	.word	0x00000000
	.align		4
        /*000c*/ 	.word	0xfffffffe
	.align		4
        /*0010*/ 	.word	0x00000000
	.align		4
        /*0014*/ 	.word	0xfffffffd
	.align		4
        /*0018*/ 	.word	0x00000000
	.align		4
        /*001c*/ 	.word	0xfffffffc


//--------------------- .text.paintRectKernel     --------------------------
	.section	.text.paintRectKernel,"ax",@progbits
	.align	128
        .global         paintRectKernel
        .type           paintRectKernel,@function
        .size           paintRectKernel,(.L_x_15 - paintRectKernel)
        .other          paintRectKernel,@"STO_CUDA_ENTRY STV_DEFAULT"
paintRectKernel:
.text.paintRectKernel:
[----:B------:R-:W-:Y:S01]  /*0000*/  LDC R1, c[0x0][0x37c] ;  /* 0x0000df00ff017b82 */ /* 0x000fe20000000800 */
[----:B------:R-:W0:Y:S07]  /*0010*/  S2R R0, SR_TID.X ;  /* 0x0000000000007919 */ /* 0x000e2e0000002100 */
[----:B------:R-:W0:Y:S08]  /*0020*/  S2UR UR4, SR_CTAID.X ;  /* 0x00000000000479c3 */ /* 0x000e300000002500 */
[----:B------:R-:W0:Y:S08]  /*0030*/  LDC R7, c[0x0][0x360] ;  /* 0x0000d800ff077b82 */ /* 0x000e300000000800 */
[----:B------:R-:W1:Y:S01]  /*0040*/  LDC.64 R2, c[0x0][0x388] ;  /* 0x0000e200ff027b82 */ /* 0x000e620000000a00 */
[----:B0-----:R-:W-:-:S02]  /*0050*/  IMAD R7, R7, UR4, R0 ;  /* 0x0000000407077c24 */ /* 0x001fc4000f8e0200 */
[----:B-1----:R-:W-:-:S05]  /*0060*/  IMAD R0, R3, R2, RZ ;  /* 0x0000000203007224 */ /* 0x002fca00078e02ff */
[----:B------:R-:W-:-:S13]  /*0070*/  ISETP.GE.AND P0, PT, R7, R0, PT ;  /* 0x000000000700720c */ /* 0x000fda0003f06270 */
[----:B------:R-:W-:Y:S05]  /*0080*/  @P0 EXIT ;  /* 0x000000000000094d */ /* 0x000fea0003800000 */
[----:B------:R-:W-:Y:S01]  /*0090*/  IABS R3, R2 ;  /* 0x0000000200037213 */ /* 0x000fe20000000000 */
[----:B------:R-:W0:Y:S03]  /*00a0*/  LDCU.128 UR8, c[0x0][0x390] ;  /* 0x00007200ff0877ac */ /* 0x000e260008000c00 */
[----:B------:R-:W1:Y:S08]  /*00b0*/  I2F.RP R0, R3 ;  /* 0x0000000300007306 */ /* 0x000e700000209400 */
[----:B-1----:R-:W1:Y:S01]  /*00c0*/  MUFU.RCP R0, R0 ;  /* 0x0000000000007308 */ /* 0x002e620000001000 */
[----:B0-----:R-:W-:-:S02]  /*00d0*/  UIADD3 UR4, UPT, UPT, UR10, UR8, URZ ;  /* 0x000000080a047290 */ /* 0x001fc4000fffe0ff */
[----:B------:R-:W-:Y:S01]  /*00e0*/  UIADD3 UR5, UPT, UPT, UR9, UR11, URZ ;  /* 0x0000000b09057290 */ /* 0x000fe2000fffe0ff */
[----:B-1----:R-:W-:-:S04]  /*00f0*/  VIADD R4, R0, 0xffffffe ;  /* 0x0ffffffe00047836 */ /* 0x002fc80000000000 */
[----:B------:R0:W1:Y:S02]  /*0100*/  F2I.FTZ.U32.TRUNC.NTZ R5, R4 ;  /* 0x0000000400057305 */ /* 0x000064000021f000 */
[----:B0-----:R-:W-:Y:S02]  /*0110*/  IMAD.MOV.U32 R4, RZ, RZ, RZ ;  /* 0x000000ffff047224 */ /* 0x001fe400078e00ff */
[----:B-1----:R-:W-:-:S04]  /*0120*/  IMAD.MOV R6, RZ, RZ, -R5 ;  /* 0x000000ffff067224 */ /* 0x002fc800078e0a05 */
[----:B------:R-:W-:Y:S01]  /*0130*/  IMAD R9, R6, R3, RZ ;  /* 0x0000000306097224 */ /* 0x000fe200078e02ff */
[----:B------:R-:W-:-:S03]  /*0140*/  IABS R6, R7 ;  /* 0x0000000700067213 */ /* 0x000fc60000000000 */
[----:B------:R-:W-:-:S06]  /*0150*/  IMAD.HI.U32 R5, R5, R9, R4 ;  /* 0x0000000905057227 */ /* 0x000fcc00078e0004 */
[----:B------:R-:W-:-:S05]  /*0160*/  IMAD.HI.U32 R5, R5, R6, RZ ;  /* 0x0000000605057227 */ /* 0x000fca00078e00ff */
[----:B------:R-:W-:-:S05]  /*0170*/  IADD3 R0, PT, PT, -R5, RZ, RZ ;  /* 0x000000ff05007210 */ /* 0x000fca0007ffe1ff */
[----:B------:R-:W-:-:S05]  /*0180*/  IMAD R0, R3, R0, R6 ;  /* 0x0000000003007224 */ /* 0x000fca00078e0206 */
[----:B------:R-:W-:-:S13]  /*0190*/  ISETP.GT.U32.AND P2, PT, R3, R0, PT ;  /* 0x000000000300720c */ /* 0x000fda0003f44070 */
[----:B------:R-:W-:Y:S02]  /*01a0*/  @!P2 IMAD.IADD R0, R0, 0x1, -R3 ;  /* 0x000000010000a824 */ /* 0x000fe400078e0a03 */
[----:B------:R-:W-:Y:S01]  /*01b0*/  @!P2 VIADD R5, R5, 0x1 ;  /* 0x000000010505a836 */ /* 0x000fe20000000000 */
[----:B------:R-:W-:Y:S02]  /*01c0*/  ISETP.NE.AND P2, PT, R2, RZ, PT ;  /* 0x000000ff0200720c */ /* 0x000fe40003f45270 */
[----:B------:R-:W-:Y:S02]  /*01d0*/  ISETP.GE.U32.AND P0, PT, R0, R3, PT ;  /* 0x000000030000720c */ /* 0x000fe40003f06070 */
[----:B------:R-:W-:-:S04]  /*01e0*/  LOP3.LUT R0, R7, R2, RZ, 0x3c, !PT ;  /* 0x0000000207007212 */ /* 0x000fc800078e3cff */
[----:B------:R-:W-:-:S07]  /*01f0*/  ISETP.GE.AND P1, PT, R0, RZ, PT ;  /* 0x000000ff0000720c */ /* 0x000fce0003f26270 */
[----:B------:R-:W-:-:S06]  /*0200*/  @P0 IADD3 R5, PT, PT, R5, 0x1, RZ ;  /* 0x0000000105050810 */ /* 0x000fcc0007ffe0ff */
[----:B------:R-:W-:Y:S01]  /*0210*/  @!P1 IMAD.MOV R5, RZ, RZ, -R5 ;  /* 0x000000ffff059224 */ /* 0x000fe200078e0a05 */
[----:B------:R-:W-:-:S04]  /*0220*/  @!P2 LOP3.LUT R5, RZ, R2, RZ, 0x33, !PT ;  /* 0x00000002ff05a212 */ /* 0x000fc800078e33ff */
[C---:B------:R-:W-:Y:S02]  /*0230*/  IADD3 R0, PT, PT, -R5.reuse, RZ, RZ ;  /* 0x000000ff05007210 */ /* 0x040fe40007ffe1ff */
[----:B------:R-:W-:-:S03]  /*0240*/  ISETP.GE.AND P0, PT, R5, UR9, PT ;  /* 0x0000000905007c0c */ /* 0x000fc6000bf06270 */
[----:B------:R-:W-:-:S05]  /*0250*/  IMAD R2, R2, R0, R7 ;  /* 0x0000000002027224 */ /* 0x000fca00078e0207 */
[----:B------:R-:W-:-:S04]  /*0260*/  ISETP.LT.OR P0, PT, R2, UR8, !P0 ;  /* 0x0000000802007c0c */ /* 0x000fc8000c701670 */
[----:B------:R-:W-:-:S04]  /*0270*/  ISETP.GE.OR P0, PT, R2, UR4, P0 ;  /* 0x0000000402007c0c */ /* 0x000fc80008706670 */
[----:B------:R-:W-:-:S13]  /*0280*/  ISETP.GE.OR P0, PT, R5, UR5, P0 ;  /* 0x0000000505007c0c */ /* 0x000fda0008706670 */
[----:B------:R-:W-:Y:S05]  /*0290*/  @P0 EXIT ;  /* 0x000000000000094d */ /* 0x000fea0003800000 */
[----:B------:R-:W0:Y:S01]  /*02a0*/  LDC.64 R2, c[0x0][0x380] ;  /* 0x0000e000ff027b82 */ /* 0x000e220000000a00 */
[----:B------:R-:W1:Y:S07]  /*02b0*/  LDCU.64 UR4, c[0x0][0x358] ;  /* 0x00006b00ff0477ac */ /* 0x000e6e0008000a00 */
[----:B------:R-:W1:Y:S01]  /*02c0*/  LDC R5, c[0x0][0x3a0] ;  /* 0x0000e800ff057b82 */ /* 0x000e620000000800 */
[----:B0-----:R-:W-:-:S05]  /*02d0*/  IMAD.WIDE R2, R7, 0x4, R2 ;  /* 0x0000000407027825 */ /* 0x001fca00078e0202 */
[----:B-1----:R-:W-:Y:S01]  /*02e0*/  STG.E desc[UR4][R2.64], R5 ;  /* 0x0000000502007986 */ /* 0x002fe2000c101904 */
[----:B------:R-:W-:Y:S05]  /*02f0*/  EXIT ;  /* 0x000000000000794d */ /* 0x000fea0003800000 */
.L_x_0:
[----:B------:R-:W-:-:S00]  /*0300*/  BRA `(.L_x_0) ;  /* 0xfffffffc00fc7947 */ /* 0x000fc0000383ffff */
[----:B------:R-:W-:-:S00]  /*0310*/  NOP ;  /* 0x0000000000007918 */ /* 0x000fc00000000000 */
        /* <DEDUP_REMOVED lines=14> */
.L_x_15:


//--------------------- .text.paintCircleKernel   --------------------------
	.section	.text.paintCircleKernel,"ax",@progbits
	.align	128
        .global         paintCircleKernel
        .type           paintCircleKernel,@function
        .size           paintCircleKernel,(.L_x_16 - paintCircleKernel)
        .other          paintCircleKernel,@"STO_CUDA_ENTRY STV_DEFAULT"
paintCircleKernel:
.text.paintCircleKernel:
        /* <DEDUP_REMOVED lines=10> */
[----:B------:R-:W0:Y:S03]  /*00a0*/  LDCU.64 UR6, c[0x0][0x390] ;  /* 0x00007200ff0677ac */ /* 0x000e260008000a00 */
[----:B------:R-:W1:Y:S01]  /*00b0*/  I2F.RP R0, R3 ;  /* 0x0000000300007306 */ /* 0x000e620000209400 */
[----:B------:R-:W2:Y:S07]  /*00c0*/  LDCU UR4, c[0x0][0x398] ;  /* 0x00007300ff0477ac */ /* 0x000eae0008000800 */
[----:B-1----:R-:W1:Y:S01]  /*00d0*/  MUFU.RCP R0, R0 ;  /* 0x0000000000007308 */ /* 0x002e620000001000 */
[----:B--2---:R-:W-:Y:S01]  /*00e0*/  UIMAD UR4, UR4, UR4, URZ ;  /* 0x00000004040472a4 */ /* 0x004fe2000f8e02ff */
[----:B-1----:R-:W-:-:S06]  /*00f0*/  VIADD R6, R0, 0xffffffe ;  /* 0x0ffffffe00067836 */ /* 0x002fcc0000000000 */
[----:B------:R1:W2:Y:S02]  /*0100*/  F2I.FTZ.U32.TRUNC.NTZ R7, R6 ;  /* 0x0000000600077305 */ /* 0x0002a4000021f000 */
[----:B-1----:R-:W-:Y:S01]  /*0110*/  IMAD.MOV.U32 R6, RZ, RZ, RZ ;  /* 0x000000ffff067224 */ /* 0x002fe200078e00ff */
[----:B--2---:R-:W-:-:S05]  /*0120*/  IADD3 R4, PT, PT, RZ, -R7, RZ ;  /* 0x80000007ff047210 */ /* 0x004fca0007ffe0ff */
[----:B------:R-:W-:Y:S01]  /*0130*/  IMAD R9, R4, R3, RZ ;  /* 0x0000000304097224 */ /* 0x000fe200078e02ff */
[----:B------:R-:W-:-:S03]  /*0140*/  IABS R4, R5 ;  /* 0x0000000500047213 */ /* 0x000fc60000000000 */
[----:B------:R-:W-:-:S06]  /*0150*/  IMAD.HI.U32 R7, R7, R9, R6 ;  /* 0x0000000907077227 */ /* 0x000fcc00078e0006 */
[----:B------:R-:W-:-:S05]  /*0160*/  IMAD.HI.U32 R7, R7, R4, RZ ;  /* 0x0000000407077227 */ /* 0x000fca00078e00ff */
[----:B------:R-:W-:-:S05]  /*0170*/  IADD3 R0, PT, PT, -R7, RZ, RZ ;  /* 0x000000ff07007210 */ /* 0x000fca0007ffe1ff */
[----:B------:R-:W-:-:S05]  /*0180*/  IMAD R0, R3, R0, R4 ;  /* 0x0000000003007224 */ /* 0x000fca00078e0204 */
[----:B------:R-:W-:-:S13]  /*0190*/  ISETP.GT.U32.AND P2, PT, R3, R0, PT ;  /* 0x000000000300720c */ /* 0x000fda0003f44070 */
[----:B------:R-:W-:Y:S01]  /*01a0*/  @!P2 IMAD.IADD R0, R0, 0x1, -R3 ;  /* 0x000000010000a824 */ /* 0x000fe200078e0a03 */
[----:B------:R-:W-:Y:S02]  /*01b0*/  @!P2 IADD3 R7, PT, PT, R7, 0x1, RZ ;  /* 0x000000010707a810 */ /* 0x000fe40007ffe0ff */
[----:B------:R-:W-:Y:S02]  /*01c0*/  ISETP.NE.AND P2, PT, R2, RZ, PT ;  /* 0x000000ff0200720c */ /* 0x000fe40003f45270 */
[----:B------:R-:W-:Y:S02]  /*01d0*/  ISETP.GE.U32.AND P0, PT, R0, R3, PT ;  /* 0x000000030000720c */ /* 0x000fe40003f06070 */
[----:B------:R-:W-:-:S04]  /*01e0*/  LOP3.LUT R0, R5, R2, RZ, 0x3c, !PT ;  /* 0x0000000205007212 */ /* 0x000fc800078e3cff */
[----:B------:R-:W-:-:S07]  /*01f0*/  ISETP.GE.AND P1, PT, R0, RZ, PT ;  /* 0x000000ff0000720c */ /* 0x000fce0003f26270 */
[----:B------:R-:W-:-:S06]  /*0200*/  @P0 VIADD R7, R7, 0x1 ;  /* 0x0000000107070836 */ /* 0x000fcc0000000000 */
[----:B------:R-:W-:Y:S02]  /*0210*/  @!P1 IADD3 R7, PT, PT, -R7, RZ, RZ ;  /* 0x000000ff07079210 */ /* 0x000fe40007ffe1ff */
[----:B------:R-:W-:-:S05]  /*0220*/  @!P2 LOP3.LUT R7, RZ, R2, RZ, 0x33, !PT ;  /* 0x00000002ff07a212 */ /* 0x000fca00078e33ff */
[----:B------:R-:W-:Y:S02]  /*0230*/  IMAD.MOV R0, RZ, RZ, -R7 ;  /* 0x000000ffff007224 */ /* 0x000fe400078e0a07 */
[----:B0-----:R-:W-:Y:S02]  /*0240*/  VIADD R7, R7, -UR7 ;  /* 0x8000000707077c36 */ /* 0x001fe40008000000 */
[----:B------:R-:W-:-:S05]  /*0250*/  IMAD R2, R2, R0, R5 ;  /* 0x0000000002027224 */ /* 0x000fca00078e0205 */
[----:B------:R-:W-:-:S05]  /*0260*/  IADD3 R2, PT, PT, R2, -UR6, RZ ;  /* 0x8000000602027c10 */ /* 0x000fca000fffe0ff */
[----:B------:R-:W-:-:S04]  /*0270*/  IMAD R2, R2, R2, RZ ;  /* 0x0000000202027224 */ /* 0x000fc800078e02ff */
[----:B------:R-:W-:-:S05]  /*0280*/  IMAD R2, R7, R7, R2 ;  /* 0x0000000707027224 */ /* 0x000fca00078e0202 */
[----:B------:R-:W-:-:S13]  /*0290*/  ISETP.GT.U32.AND P0, PT, R2, UR4, PT ;  /* 0x0000000402007c0c */ /* 0x000fda000bf04070 */
[----:B------:R-:W-:Y:S05]  /*02a0*/  @P0 EXIT ;  /* 0x000000000000094d */ /* 0x000fea0003800000 */
[----:B------:R-:W0:Y:S01]  /*02b0*/  LDC.64 R2, c[0x0][0x380] ;  /* 0x0000e000ff027b82 */ /* 0x000e220000000a00 */
[----:B------:R-:W1:Y:S01]  /*02c0*/  LDCU.64 UR4, c[0x0][0x358] ;  /* 0x00006b00ff0477ac */ /* 0x000e620008000a00 */
[----:B0-----:R-:W-:-:S05]  /*02d0*/  IMAD.WIDE R2, R5, 0x4, R2 ;  /* 0x0000000405027825 */ /* 0x001fca00078e0202 */
[----:B-1----:R-:W2:Y:S02]  /*02e0*/  LDG.E R0, desc[UR4][R2.64] ;  /* 0x0000000402007981 */ /* 0x002ea4000c1e1900 */
[----:B--2---:R-:W-:-:S13]  /*02f0*/  ISETP.NE.AND P0, PT, R0, 0x2, PT ;  /* 0x000000020000780c */ /* 0x004fda0003f05270 */
[----:B------:R-:W-:Y:S05]  /*0300*/  @!P0 EXIT ;  /* 0x000000000000894d */ /* 0x000fea0003800000 */
[----:B------:R-:W0:Y:S02]  /*0310*/  LDC R5, c[0x0][0x39c] ;  /* 0x0000e700ff057b82 */ /* 0x000e240000000800 */
[----:B0-----:R-:W-:Y:S01]  /*0320*/  STG.E desc[UR4][R2.64], R5 ;  /* 0x0000000502007986 */ /* 0x001fe2000c101904 */
[----:B------:R-:W-:Y:S05]  /*0330*/  EXIT ;  /* 0x000000000000794d */ /* 0x000fea0003800000 */
.L_x_1:
        /* <DEDUP_REMOVED lines=12> */
.L_x_16:


//--------------------- .text.renderGridKernel    --------------------------
	.section	.text.renderGridKernel,"ax",@progbits
	.align	128
        .global         renderGridKernel
        .type           renderGridKernel,@function
        .size           renderGridKernel,(.L_x_17 - renderGridKernel)
        .other          renderGridKernel,@"STO_CUDA_ENTRY STV_DEFAULT"
renderGridKernel:
.text.renderGridKernel:
[----:B------:R-:W-:Y:S01]  /*0000*/  LDC R1, c[0x0][0x37c] ;  /* 0x0000df00ff017b82 */ /* 0x000fe20000000800 */
[----:B------:R-:W0:Y:S07]  /*0010*/  S2R R0, SR_TID.X ;  /* 0x0000000000007919 */ /* 0x000e2e0000002100 */
[----:B------:R-:W0:Y:S01]  /*0020*/  S2UR UR6, SR_CTAID.X ;  /* 0x00000000000679c3 */ /* 0x000e220000002500 */
[----:B------:R-:W1:Y:S07]  /*0030*/  LDCU.64 UR4, c[0x0][0x390] ;  /* 0x00007200ff0477ac */ /* 0x000e6e0008000a00 */
[----:B------:R-:W0:Y:S01]  /*0040*/  LDC R5, c[0x0][0x360] ;  /* 0x0000d800ff057b82 */ /* 0x000e220000000800 */
[----:B-1----:R-:W-:Y:S01]  /*0050*/  UIMAD UR4, UR5, UR4, URZ ;  /* 0x00000004050472a4 */ /* 0x002fe2000f8e02ff */
[----:B0-----:R-:W-:-:S05]  /*0060*/  IMAD R5, R5, UR6, R0 ;  /* 0x0000000605057c24 */ /* 0x001fca000f8e0200 */
[----:B------:R-:W-:-:S13]  /*0070*/  ISETP.GE.AND P0, PT, R5, UR4, PT ;  /* 0x0000000405007c0c */ /* 0x000fda000bf06270 */
[----:B------:R-:W-:Y:S05]  /*0080*/  @P0 EXIT ;  /* 0x000000000000094d */ /* 0x000fea0003800000 */
[----:B------:R-:W0:Y:S01]  /*0090*/  LDC.64 R2, c[0x0][0x380] ;  /* 0x0000e000ff027b82 */ /* 0x000e220000000a00 */
[----:B------:R-:W1:Y:S01]  /*00a0*/  LDCU.64 UR4, c[0x0][0x358] ;  /* 0x00006b00ff0477ac */ /* 0x000e620008000a00 */
[----:B0-----:R-:W-:-:S06]  /*00b0*/  IMAD.WIDE R2, R5, 0x4, R2 ;  /* 0x0000000405027825 */ /* 0x001fcc00078e0202 */
[----:B-1----:R-:W2:Y:S01]  /*00c0*/  LDG.E R2, desc[UR4][R2.64] ;  /* 0x0000000402027981 */ /* 0x002ea2000c1e1900 */
[----:B------:R-:W-:Y:S01]  /*00d0*/  BSSY.RECONVERGENT B0, `(.L_x_2) ;  /* 0x0000016000007945 */ /* 0x000fe20003800200 */
[----:B------:R-:W-:Y:S02]  /*00e0*/  IMAD.MOV.U32 R0, RZ, RZ, 0x80 ;  /* 0x00000080ff007424 */ /* 0x000fe400078e00ff */
[----:B------:R-:W-:Y:S02]  /*00f0*/  IMAD.MOV.U32 R4, RZ, RZ, 0x80 ;  /* 0x00000080ff047424 */ /* 0x000fe400078e00ff */
[----:B------:R-:W-:Y:S01]  /*0100*/  IMAD.MOV.U32 R6, RZ, RZ, 0x80 ;  /* 0x00000080ff067424 */ /* 0x000fe200078e00ff */
[----:B--2---:R-:W-:-:S13]  /*0110*/  ISETP.NE.AND P0, PT, R2, 0x2, PT ;  /* 0x000000020200780c */ /* 0x004fda0003f05270 */
[----:B------:R-:W-:Y:S05]  /*0120*/  @!P0 BRA `(.L_x_3) ;  /* 0x0000000000408947 */ /* 0x000fea0003800000 */
[----:B------:R-:W-:-:S13]  /*0130*/  ISETP.NE.AND P0, PT, R2, 0x1, PT ;  /* 0x000000010200780c */ /* 0x000fda0003f05270 */
[----:B------:R-:W-:Y:S05]  /*0140*/  @P0 BRA `(.L_x_4) ;  /* 0x00000000002c0947 */ /* 0x000fea0003800000 */
[----:B------:R-:W-:Y:S02]  /*0150*/  IMAD R0, R5, 0xd, RZ ;  /* 0x0000000d05007824 */ /* 0x000fe400078e02ff */
[----:B------:R-:W-:Y:S02]  /*0160*/  HFMA2 R3, -RZ, RZ, -19.1875, -19.203125 ;  /* 0xcccccccdff037431 */ /* 0x000fe400000001ff */
[----:B------:R-:W-:Y:S01]  /*0170*/  IMAD.MOV.U32 R2, RZ, RZ, 0xffe1 ;  /* 0x0000ffe1ff027424 */ /* 0x000fe200078e00ff */
[----:B------:R-:W-:Y:S01]  /*0180*/  MOV R6, 0x50 ;  /* 0x0000005000067802 */ /* 0x000fe20000000f00 */
[----:B------:R-:W-:Y:S01]  /*0190*/  IMAD.MOV.U32 R4, RZ, RZ, 0xffbe ;  /* 0x0000ffbeff047424 */ /* 0x000fe200078e00ff */
[----:B------:R-:W-:-:S05]  /*01a0*/  LOP3.LUT R0, R0, R5, RZ, 0x3c, !PT ;  /* 0x0000000500007212 */ /* 0x000fca00078e3cff */
[----:B------:R-:W-:-:S05]  /*01b0*/  IMAD R0, R0, R3, 0x19999999 ;  /* 0x1999999900007424 */ /* 0x000fca00078e0203 */
[----:B------:R-:W-:-:S04]  /*01c0*/  ISETP.GE.U32.AND P0, PT, R0, 0x33333333, PT ;  /* 0x333333330000780c */ /* 0x000fc80003f06070 */
[----:B------:R-:W-:Y:S02]  /*01d0*/  SEL R0, R2, 0xffeb, !P0 ;  /* 0x0000ffeb02007807 */ /* 0x000fe40004000000 */
[----:B------:R-:W-:Y:S01]  /*01e0*/  SEL R4, R4, 0xffc8, !P0 ;  /* 0x0000ffc804047807 */ /* 0x000fe20004000000 */
[----:B------:R-:W-:Y:S06]  /*01f0*/  BRA `(.L_x_3) ;  /* 0x00000000000c7947 */ /* 0x000fec0003800000 */
.L_x_4:
[----:B------:R-:W-:Y:S02]  /*0200*/  HFMA2 R6, -RZ, RZ, 0, 1.1920928955078125e-06 ;  /* 0x00000014ff067431 */ /* 0x000fe400000001ff */
[----:B------:R-:W-:Y:S02]  /*0210*/  IMAD.MOV.U32 R0, RZ, RZ, 0x14 ;  /* 0x00000014ff007424 */ /* 0x000fe400078e00ff */
[----:B------:R-:W-:-:S07]  /*0220*/  IMAD.MOV.U32 R4, RZ, RZ, 0x14 ;  /* 0x00000014ff047424 */ /* 0x000fce00078e00ff */
.L_x_3:
[----:B------:R-:W-:Y:S05]  /*0230*/  BSYNC.RECONVERGENT B0 ;  /* 0x0000000000007941 */ /* 0x000fea0003800200 */
.L_x_2:
[----:B------:R-:W0:Y:S01]  /*0240*/  LDCU.64 UR6, c[0x0][0x388] ;  /* 0x00007100ff0677ac */ /* 0x000e220008000a00 */
[----:B------:R-:W-:Y:S01]  /*0250*/  IMAD.SHL.U32 R5, R5, 0x4, RZ ;  /* 0x0000000405057824 */ /* 0x000fe200078e00ff */
[----:B------:R-:W-:-:S04]  /*0260*/  MOV R7, 0xff ;  /* 0x000000ff00077802 */ /* 0x000fc80000000f00 */
[----:B0-----:R-:W-:-:S04]  /*0270*/  IADD3 R2, P0, PT, R5, UR6, RZ ;  /* 0x0000000605027c10 */ /* 0x001fc8000ff1e0ff */
[----:B------:R-:W-:Y:S02]  /*0280*/  LEA.HI.X.SX32 R3, R5, UR7, 0x1, P0 ;  /* 0x0000000705037c11 */ /* 0x000fe400080f0eff */
[----:B------:R-:W-:-:S03]  /*0290*/  PRMT R5, R7, 0x7610, R5 ;  /* 0x0000761007057816 */ /* 0x000fc60000000005 */
[----:B------:R-:W-:Y:S04]  /*02a0*/  STG.E.U8 desc[UR4][R2.64], R0 ;  /* 0x0000000002007986 */ /* 0x000fe8000c101104 */
[----:B------:R-:W-:Y:S04]  /*02b0*/  STG.E.U8 desc[UR4][R2.64+0x1], R4 ;  /* 0x0000010402007986 */ /* 0x000fe8000c101104 */
[----:B------:R-:W-:Y:S04]  /*02c0*/  STG.E.U8 desc[UR4][R2.64+0x2], R6 ;  /* 0x0000020602007986 */ /* 0x000fe8000c101104 */
[----:B------:R-:W-:Y:S01]  /*02d0*/  STG.E.U8 desc[UR4][R2.64+0x3], R5 ;  /* 0x0000030502007986 */ /* 0x000fe2000c101104 */
[----:B------:R-:W-:Y:S05]  /*02e0*/  EXIT ;  /* 0x000000000000794d */ /* 0x000fea0003800000 */
.L_x_5:
        /* <DEDUP_REMOVED lines=9> */
.L_x_17:


//--------------------- .text.stepSandKernel      --------------------------
	.section	.text.stepSandKernel,"ax",@progbits
	.align	128
        .global         stepSandKernel
        .type           stepSandKernel,@function
        .size           stepSandKernel,(.L_x_18 - stepSandKernel)
        .other          stepSandKernel,@"STO_CUDA_ENTRY STV_DEFAULT"
stepSandKernel:
.text.stepSandKernel:
        /* <DEDUP_REMOVED lines=9> */
[----:B------:R-:W0:Y:S01]  /*0090*/  LDC.64 R4, c[0x0][0x380] ;  /* 0x0000e000ff047b82 */ /* 0x000e220000000a00 */
[----:B------:R-:W1:Y:S01]  /*00a0*/  LDCU.64 UR4, c[0x0][0x358] ;  /* 0x00006b00ff0477ac */ /* 0x000e620008000a00 */
[----:B0-----:R-:W-:-:S05]  /*00b0*/  IMAD.WIDE R4, R9, 0x4, R4 ;  /* 0x0000000409047825 */ /* 0x001fca00078e0204 */
[----:B-1----:R-:W2:Y:S02]  /*00c0*/  LDG.E R0, desc[UR4][R4.64] ;  /* 0x0000000404007981 */ /* 0x002ea4000c1e1900 */
[----:B--2---:R-:W-:-:S13]  /*00d0*/  ISETP.NE.AND P0, PT, R0, 0x1, PT ;  /* 0x000000010000780c */ /* 0x004fda0003f05270 */
[----:B------:R-:W-:Y:S05]  /*00e0*/  @P0 EXIT ;  /* 0x000000000000094d */ /* 0x000fea0003800000 */
[----:B------:R-:W-:Y:S02]  /*00f0*/  IABS R11, R2 ;  /* 0x00000002000b7213 */ /* 0x000fe40000000000 */
[----:B------:R-:W-:Y:S02]  /*0100*/  IADD3 R3, PT, PT, R3, -0x1, RZ ;  /* 0xffffffff03037810 */ /* 0x000fe40007ffe0ff */
[----:B------:R-:W0:Y:S08]  /*0110*/  I2F.RP R0, R11 ;  /* 0x0000000b00007306 */ /* 0x000e300000209400 */
[----:B0-----:R-:W0:Y:S02]  /*0120*/  MUFU.RCP R0, R0 ;  /* 0x0000000000007308 */ /* 0x001e240000001000 */
[----:B0-----:R-:W-:-:S06]  /*0130*/  VIADD R6, R0, 0xffffffe ;  /* 0x0ffffffe00067836 */ /* 0x001fcc0000000000 */
[----:B------:R0:W1:Y:S02]  /*0140*/  F2I.FTZ.U32.TRUNC.NTZ R7, R6 ;  /* 0x0000000600077305 */ /* 0x000064000021f000 */
[----:B0-----:R-:W-:Y:S02]  /*0150*/  IMAD.MOV.U32 R6, RZ, RZ, RZ ;  /* 0x000000ffff067224 */ /* 0x001fe400078e00ff */
[----:B-1----:R-:W-:-:S04]  /*0160*/  IMAD.MOV R8, RZ, RZ, -R7 ;  /* 0x000000ffff087224 */ /* 0x002fc800078e0a07 */
[----:B------:R-:W-:Y:S01]  /*0170*/  IMAD R13, R8, R11, RZ ;  /* 0x0000000b080d7224 */ /* 0x000fe200078e02ff */
[----:B------:R-:W-:-:S03]  /*0180*/  IABS R8, R9 ;  /* 0x0000000900087213 */ /* 0x000fc60000000000 */
[----:B------:R-:W-:-:S06]  /*0190*/  IMAD.HI.U32 R7, R7, R13, R6 ;  /* 0x0000000d07077227 */ /* 0x000fcc00078e0006 */
[----:B------:R-:W-:-:S04]  /*01a0*/  IMAD.HI.U32 R7, R7, R8, RZ ;  /* 0x0000000807077227 */ /* 0x000fc800078e00ff */
[----:B------:R-:W-:-:S04]  /*01b0*/  IMAD.MOV R0, RZ, RZ, -R7 ;  /* 0x000000ffff007224 */ /* 0x000fc800078e0a07 */
[----:B------:R-:W-:-:S05]  /*01c0*/  IMAD R0, R11, R0, R8 ;  /* 0x000000000b007224 */ /* 0x000fca00078e0208 */
[----:B------:R-:W-:-:S13]  /*01d0*/  ISETP.GT.U32.AND P2, PT, R11, R0, PT ;  /* 0x000000000b00720c */ /* 0x000fda0003f44070 */
[-C--:B------:R-:W-:Y:S01]  /*01e0*/  @!P2 IADD3 R0, PT, PT, R0, -R11.reuse, RZ ;  /* 0x8000000b0000a210 */ /* 0x080fe20007ffe0ff */
[----:B------:R-:W-:Y:S01]  /*01f0*/  @!P2 VIADD R7, R7, 0x1 ;  /* 0x000000010707a836 */ /* 0x000fe20000000000 */
[----:B------:R-:W-:Y:S02]  /*0200*/  ISETP.NE.AND P2, PT, R2, RZ, PT ;  /* 0x000000ff0200720c */ /* 0x000fe40003f45270 */
[----:B------:R-:W-:Y:S02]  /*0210*/  ISETP.GE.U32.AND P0, PT, R0, R11, PT ;  /* 0x0000000b0000720c */ /* 0x000fe40003f06070 */
[----:B------:R-:W-:-:S04]  /*0220*/  LOP3.LUT R0, R9, R2, RZ, 0x3c, !PT ;  /* 0x0000000209007212 */ /* 0x000fc800078e3cff */
[----:B------:R-:W-:-:S07]  /*0230*/  ISETP.GE.AND P1, PT, R0, RZ, PT ;  /* 0x000000ff0000720c */ /* 0x000fce0003f26270 */
[----:B------:R-:W-:-:S04]  /*0240*/  @P0 VIADD R7, R7, 0x1 ;  /* 0x0000000107070836 */ /* 0x000fc80000000000 */
[----:B------:R-:W-:-:S04]  /*0250*/  IMAD.MOV.U32 R0, RZ, RZ, R7 ;  /* 0x000000ffff007224 */ /* 0x000fc800078e0007 */
[----:B------:R-:W-:Y:S01]  /*0260*/  @!P1 IMAD.MOV R0, RZ, RZ, -R0 ;  /* 0x000000ffff009224 */ /* 0x000fe200078e0a00 */
[----:B------:R-:W-:-:S04]  /*0270*/  @!P2 LOP3.LUT R0, RZ, R2, RZ, 0x33, !PT ;  /* 0x00000002ff00a212 */ /* 0x000fc800078e33ff */
[----:B------:R-:W-:-:S13]  /*0280*/  ISETP.GE.AND P0, PT, R0, R3, PT ;  /* 0x000000030000720c */ /* 0x000fda0003f06270 */
[----:B------:R-:W-:Y:S05]  /*0290*/  @P0 EXIT ;  /* 0x000000000000094d */ /* 0x000fea0003800000 */
[----:B------:R-:W-:-:S04]  /*02a0*/  IMAD.WIDE R6, R2, 0x4, R4 ;  /* 0x0000000402067825 */ /* 0x000fc800078e0204 */
[----:B------:R-:W-:Y:S02]  /*02b0*/  IMAD.MOV.U32 R11, RZ, RZ, 0x1 ;  /* 0x00000001ff0b7424 */ /* 0x000fe400078e00ff */
[----:B------:R-:W-:-:S05]  /*02c0*/  IMAD.MOV.U32 R10, RZ, RZ, RZ ;  /* 0x000000ffff0a7224 */ /* 0x000fca00078e00ff */
[----:B------:R-:W2:Y:S02]  /*02d0*/  ATOMG.E.CAS.STRONG.GPU PT, R3, [R6], R10, R11 ;  /* 0x0000000a060373a9 */ /* 0x000ea400001ee10b */
[----:B--2---:R-:W-:-:S13]  /*02e0*/  ISETP.NE.AND P0, PT, R3, RZ, PT ;  /* 0x000000ff0300720c */ /* 0x004fda0003f05270 */
[----:B------:R0:W-:Y:S01]  /*02f0*/  @!P0 STG.E desc[UR4][R4.64], RZ ;  /* 0x000000ff04008986 */ /* 0x0001e2000c101904 */
[----:B------:R-:W-:Y:S05]  /*0300*/  @!P0 EXIT ;  /* 0x000000000000894d */ /* 0x000fea0003800000 */
[----:B------:R-:W1:Y:S01]  /*0310*/  LDC R3, c[0x0][0x390] ;  /* 0x0000e400ff037b82 */ /* 0x000e620000000800 */
[----:B------:R-:W-:-:S04]  /*0320*/  IMAD.MOV R0, RZ, RZ, -R0 ;  /* 0x000000ffff007224 */ /* 0x000fc800078e0a00 */
[----:B------:R-:W-:-:S05]  /*0330*/  IMAD R9, R2, R0, R9 ;  /* 0x0000000002097224 */ /* 0x000fca00078e0209 */
[----:B-1----:R-:W-:-:S04]  /*0340*/  LOP3.LUT R0, R9, 0x1, R3, 0x48, !PT ;  /* 0x0000000109007812 */ /* 0x002fc800078e4803 */
[----:B------:R-:W-:-:S13]  /*0350*/  ISETP.NE.U32.AND P0, PT, R0, 0x1, PT ;  /* 0x000000010000780c */ /* 0x000fda0003f05070 */
[----:B------:R-:W-:Y:S05]  /*0360*/  @P0 BRA `(.L_x_6) ;  /* 0x0000000000600947 */ /* 0x000fea0003800000 */
[----:B------:R-:W-:Y:S01]  /*0370*/  ISETP.GE.AND P0, PT, R9, 0x1, PT ;  /* 0x000000010900780c */ /* 0x000fe20003f06270 */
[----:B------:R-:W-:-:S12]  /*0380*/  BSSY.RECONVERGENT B0, `(.L_x_7) ;  /* 0x000000f000007945 */ /* 0x000fd80003800200 */
[----:B------:R-:W-:Y:S05]  /*0390*/  @!P0 BRA `(.L_x_8) ;  /* 0x0000000000288947 */ /* 0x000fea0003800000 */
[----:B------:R-:W-:Y:S02]  /*03a0*/  HFMA2 R10, -RZ, RZ, 0, 0 ;  /* 0x00000000ff0a7431 */ /* 0x000fe400000001ff */
[----:B------:R-:W-:-:S05]  /*03b0*/  IMAD.MOV.U32 R11, RZ, RZ, 0x1 ;  /* 0x00000001ff0b7424 */ /* 0x000fca00078e00ff */
[----:B------:R-:W2:Y:S01]  /*03c0*/  ATOMG.E.CAS.STRONG.GPU PT, R0, [R6+-0x4], R10, R11 ;  /* 0xfffffc0a060073a9 */ /* 0x000ea200001ee10b */
[----:B------:R-:W-:-:S05]  /*03d0*/  VIADD R2, R2, 0xffffffff ;  /* 0xffffffff02027836 */ /* 0x000fca0000000000 */
[----:B------:R-:W-:Y:S02]  /*03e0*/  ISETP.GE.AND P0, PT, R9, R2, PT ;  /* 0x000000020900720c */ /* 0x000fe40003f06270 */
[C---:B--2---:R-:W-:Y:S02]  /*03f0*/  ISETP.NE.AND P1, PT, R0.reuse, RZ, PT ;  /* 0x000000ff0000720c */ /* 0x044fe40003f25270 */
[----:B------:R-:W-:-:S11]  /*0400*/  ISETP.EQ.OR P0, PT, R0, RZ, P0 ;  /* 0x000000ff0000720c */ /* 0x000fd60000702670 */
[----:B------:R1:W-:Y:S02]  /*0410*/  @!P1 STG.E desc[UR4][R4.64], RZ ;  /* 0x000000ff04009986 */ /* 0x0003e4000c101904 */
[----:B------:R-:W-:Y:S05]  /*0420*/  @P0 EXIT ;  /* 0x000000000000094d */ /* 0x000fea0003800000 */
[----:B------:R-:W-:Y:S05]  /*0430*/  BRA `(.L_x_9) ;  /* 0x00000000000c7947 */ /* 0x000fea0003800000 */
.L_x_8:
[----:B------:R-:W-:-:S05]  /*0440*/  VIADD R2, R2, 0xffffffff ;  /* 0xffffffff02027836 */ /* 0x000fca0000000000 */
[----:B------:R-:W-:-:S13]  /*0450*/  ISETP.GE.AND P0, PT, R9, R2, PT ;  /* 0x000000020900720c */ /* 0x000fda0003f06270 */
[----:B------:R-:W-:Y:S05]  /*0460*/  @P0 EXIT ;  /* 0x000000000000094d */ /* 0x000fea0003800000 */
.L_x_9:
[----:B------:R-:W-:Y:S05]  /*0470*/  BSYNC.RECONVERGENT B0 ;  /* 0x0000000000007941 */ /* 0x000fea0003800200 */
.L_x_7:
[----:B------:R-:W-:Y:S01]  /*0480*/  MOV R2, RZ ;  /* 0x000000ff00027202 */ /* 0x000fe20000000f00 */
[----:B------:R-:W-:-:S05]  /*0490*/  IMAD.MOV.U32 R3, RZ, RZ, 0x1 ;  /* 0x00000001ff037424 */ /* 0x000fca00078e00ff */
[----:B------:R-:W2:Y:S02]  /*04a0*/  ATOMG.E.CAS.STRONG.GPU PT, R6, [R6+0x4], R2, R3 ;  /* 0x00000402060673a9 */ /* 0x000ea400001ee103 */
[----:B--2---:R-:W-:-:S13]  /*04b0*/  ISETP.NE.AND P0, PT, R6, RZ, PT ;  /* 0x000000ff0600720c */ /* 0x004fda0003f05270 */
[----:B------:R-:W-:Y:S05]  /*04c0*/  @P0 EXIT ;  /* 0x000000000000094d */ /* 0x000fea0003800000 */
[----:B------:R-:W-:Y:S01]  /*04d0*/  STG.E desc[UR4][R4.64], RZ ;  /* 0x000000ff04007986 */ /* 0x000fe2000c101904 */
[----:B------:R-:W-:Y:S05]  /*04e0*/  EXIT ;  /* 0x000000000000794d */ /* 0x000fea0003800000 */
.L_x_6:
[----:B------:R-:W-:Y:S01]  /*04f0*/  VIADD R2, R2, 0xffffffff ;  /* 0xffffffff02027836 */ /* 0x000fe20000000000 */
[----:B------:R-:W-:Y:S04]  /*0500*/  BSSY.RECONVERGENT B0, `(.L_x_10) ;  /* 0x000000e000007945 */ /* 0x000fe80003800200 */
[----:B------:R-:W-:-:S13]  /*0510*/  ISETP.GE.AND P0, PT, R9, R2, PT ;  /* 0x000000020900720c */ /* 0x000fda0003f06270 */
[----:B------:R-:W-:Y:S05]  /*0520*/  @P0 BRA `(.L_x_11) ;  /* 0x0000000000240947 */ /* 0x000fea0003800000 */
[----:B------:R-:W-:Y:S02]  /*0530*/  HFMA2 R3, -RZ, RZ, 0, 5.9604644775390625e-08 ;  /* 0x00000001ff037431 */ /* 0x000fe400000001ff */
[----:B------:R-:W-:-:S05]  /*0540*/  IMAD.MOV.U32 R2, RZ, RZ, RZ ;  /* 0x000000ffff027224 */ /* 0x000fca00078e00ff */
[----:B------:R-:W2:Y:S02]  /*0550*/  ATOMG.E.CAS.STRONG.GPU PT, R0, [R6+0x4], R2, R3 ;  /* 0x00000402060073a9 */ /* 0x000ea400001ee103 */
[C---:B--2---:R-:W-:Y:S02]  /*0560*/  ISETP.NE.AND P0, PT, R0.reuse, RZ, PT ;  /* 0x000000ff0000720c */ /* 0x044fe40003f05270 */
[----:B------:R-:W-:Y:S02]  /*0570*/  ISETP.NE.AND P1, PT, R0, RZ, PT ;  /* 0x000000ff0000720c */ /* 0x000fe40003f25270 */
[----:B------:R-:W-:-:S11]  /*0580*/  ISETP.LT.OR P0, PT, R9, 0x1, !P0 ;  /* 0x000000010900780c */ /* 0x000fd60004701670 */
[----:B------:R1:W-:Y:S02]  /*0590*/  @!P1 STG.E desc[UR4][R4.64], RZ ;  /* 0x000000ff04009986 */ /* 0x0003e4000c101904 */
[----:B------:R-:W-:Y:S05]  /*05a0*/  @P0 EXIT ;  /* 0x000000000000094d */ /* 0x000fea0003800000 */
[----:B------:R-:W-:Y:S05]  /*05b0*/  BRA `(.L_x_12) ;  /* 0x0000000000087947 */ /* 0x000fea0003800000 */
.L_x_11:
[----:B------:R-:W-:-:S13]  /*05c0*/  ISETP.GE.AND P0, PT, R9, 0x1, PT ;  /* 0x000000010900780c */ /* 0x000fda0003f06270 */
[----:B------:R-:W-:Y:S05]  /*05d0*/  @!P0 EXIT ;  /* 0x000000000000894d */ /* 0x000fea0003800000 */
.L_x_12:
[----:B------:R-:W-:Y:S05]  /*05e0*/  BSYNC.RECONVERGENT B0 ;  /* 0x0000000000007941 */ /* 0x000fea0003800200 */
.L_x_10:
[----:B------:R-:W-:Y:S02]  /*05f0*/  IMAD.MOV.U32 R2, RZ, RZ, RZ ;  /* 0x000000ffff027224 */ /* 0x000fe400078e00ff */
[----:B------:R-:W-:-:S05]  /*0600*/  IMAD.MOV.U32 R3, RZ, RZ, 0x1 ;  /* 0x00000001ff037424 */ /* 0x000fca00078e00ff */
[----:B------:R-:W2:Y:S02]  /*0610*/  ATOMG.E.CAS.STRONG.GPU PT, R6, [R6+-0x4], R2, R3 ;  /* 0xfffffc02060673a9 */ /* 0x000ea400001ee103 */
[----:B--2---:R-:W-:-:S13]  /*0620*/  ISETP.NE.AND P0, PT, R6, RZ, PT ;  /* 0x000000ff0600720c */ /* 0x004fda0003f05270 */
[----:B------:R-:W-:Y:S05]  /*0630*/  @P0 EXIT ;  /* 0x000000000000094d */ /* 0x000fea0003800000 */
[----:B------:R-:W-:Y:S01]  /*0640*/  STG.E desc[UR4][R4.64], RZ ;  /* 0x000000ff04007986 */ /* 0x000fe2000c101904 */
[----:B------:R-:W-:Y:S05]  /*0650*/  EXIT ;  /* 0x000000000000794d */ /* 0x000fea0003800000 */
.L_x_13:
        /* <DEDUP_REMOVED lines=10> */
.L_x_18:


//--------------------- .text.initGridKernel      --------------------------
	.section	.text.initGridKernel,"ax",@progbits
	.align	128
        .global         initGridKernel
        .type           initGridKernel,@function
        .size           initGridKernel,(.L_x_19 - initGridKernel)
        .other          initGridKernel,@"STO_CUDA_ENTRY STV_DEFAULT"
initGridKernel:
.text.initGridKernel:
        /* <DEDUP_REMOVED lines=10> */
[----:B------:R-:W-:Y:S01]  /*00a0*/  VIADD R3, R3, 0xffffffff ;  /* 0xffffffff03037836 */ /* 0x000fe20000000000 */
[----:B------:R-:W0:Y:S02]  /*00b0*/  LDCU.64 UR4, c[0x0][0x358] ;  /* 0x00006b00ff0477ac */ /* 0x000e240008000a00 */
[----:B------:R-:W1:Y:S08]  /*00c0*/  I2F.RP R0, R9 ;  /* 0x0000000900007306 */ /* 0x000e700000209400 */
[----:B-1----:R-:W1:Y:S02]  /*00d0*/  MUFU.RCP R0, R0 ;  /* 0x0000000000007308 */ /* 0x002e640000001000 */
[----:B-1----:R-:W-:-:S06]  /*00e0*/  VIADD R6, R0, 0xffffffe ;  /* 0x0ffffffe00067836 */ /* 0x002fcc0000000000 */
[----:B------:R1:W2:Y:S02]  /*00f0*/  F2I.FTZ.U32.TRUNC.NTZ R7, R6 ;  /* 0x0000000600077305 */ /* 0x0002a4000021f000 */
[----:B-1----:R-:W-:Y:S02]  /*0100*/  IMAD.MOV.U32 R6, RZ, RZ, RZ ;  /* 0x000000ffff067224 */ /* 0x002fe400078e00ff */
[----:B--2---:R-:W-:-:S04]  /*0110*/  IMAD.MOV R4, RZ, RZ, -R7 ;  /* 0x000000ffff047224 */ /* 0x004fc800078e0a07 */
        /* <DEDUP_REMOVED lines=13> */
[----:B------:R-:W-:-:S05]  /*01f0*/  @P0 VIADD R7, R7, 0x1 ;  /* 0x0000000107070836 */ /* 0x000fca0000000000 */
[----:B------:R-:W-:Y:S02]  /*0200*/  MOV R0, R7 ;  /* 0x0000000700007202 */ /* 0x000fe40000000f00 */
[----:B------:R-:W1:Y:S03]  /*0210*/  LDC.64 R6, c[0x0][0x380] ;  /* 0x0000e000ff067b82 */ /* 0x000e660000000a00 */
[----:B------:R-:W-:Y:S01]  /*0220*/  @!P1 IMAD.MOV R0, RZ, RZ, -R0 ;  /* 0x000000ffff009224 */ /* 0x000fe200078e0a00 */
[----:B------:R-:W-:-:S04]  /*0230*/  @!P2 LOP3.LUT R0, RZ, R2, RZ, 0x33, !PT ;  /* 0x00000002ff00a212 */ /* 0x000fc800078e33ff */
[C---:B------:R-:W-:Y:S02]  /*0240*/  IADD3 R4, PT, PT, -R0.reuse, RZ, RZ ;  /* 0x000000ff00047210 */ /* 0x040fe40007ffe1ff */
[----:B------:R-:W-:Y:S01]  /*0250*/  ISETP.NE.AND P0, PT, R0, R3, PT ;  /* 0x000000030000720c */ /* 0x000fe20003f05270 */
[----:B------:R-:W-:Y:S01]  /*0260*/  VIADD R3, R2, 0xffffffff ;  /* 0xffffffff02037836 */ /* 0x000fe20000000000 */
[----:B------:R-:W-:Y:S01]  /*0270*/  ISETP.NE.AND P2, PT, R0, RZ, PT ;  /* 0x000000ff0000720c */ /* 0x000fe20003f45270 */
[----:B------:R-:W-:Y:S01]  /*0280*/  IMAD R0, R2, R4, R5 ;  /* 0x0000000402007224 */ /* 0x000fe200078e0205 */
[----:B------:R-:W-:-:S04]  /*0290*/  SEL R2, RZ, 0x2, P0 ;  /* 0x00000002ff027807 */ /* 0x000fc80000000000 */
[----:B------:R-:W-:Y:S02]  /*02a0*/  ISETP.NE.AND P1, PT, R0, R3, PT ;  /* 0x000000030000720c */ /* 0x000fe40003f25270 */
[----:B------:R-:W-:Y:S02]  /*02b0*/  SEL R2, R2, 0x2, P2 ;  /* 0x0000000202027807 */ /* 0x000fe40001000000 */
[----:B------:R-:W-:Y:S02]  /*02c0*/  ISETP.NE.AND P0, PT, R0, RZ, PT ;  /* 0x000000ff0000720c */ /* 0x000fe40003f05270 */
[----:B------:R-:W-:Y:S01]  /*02d0*/  SEL R0, R2, 0x2, P1 ;  /* 0x0000000202007807 */ /* 0x000fe20000800000 */
[----:B-1----:R-:W-:-:S03]  /*02e0*/  IMAD.WIDE R2, R5, 0x4, R6 ;  /* 0x0000000405027825 */ /* 0x002fc600078e0206 */
[----:B------:R-:W-:-:S05]  /*02f0*/  SEL R5, R0, 0x2, P0 ;  /* 0x0000000200057807 */ /* 0x000fca0000000000 */
[----:B0-----:R-:W-:Y:S01]  /*0300*/  STG.E desc[UR4][R2.64], R5 ;  /* 0x0000000502007986 */ /* 0x001fe2000c101904 */
[----:B------:R-:W-:Y:S05]  /*0310*/  EXIT ;  /* 0x000000000000794d */ /* 0x000fea0003800000 */
.L_x_14:
        /* <DEDUP_REMOVED lines=14> */
.L_x_19:


//--------------------- .nv.shared.reserved.0     --------------------------
	.section	.nv.shared.reserved.0,"aw",@nobits
	.weak		__nv_reservedSMEM_offset_0_alias
	.size		__nv_reservedSMEM_offset_0_alias, 0, 64
	.other		__nv_reservedSMEM_offset_0_alias,@"STO_CUDA_RESERVED_SHARED STV_DEFAULT"
__nv_reservedSMEM_offset_0_alias:
	.zero		0
	.zero		64


//--------------------- .nv.constant0.paintRectKernel --------------------------
	.section	.nv.constant0.paintRectKernel,"a",@progbits
	.sectionflags	@""
	.align	4
.nv.constant0.paintRectKernel:
	.zero		932


//--------------------- .nv.constant0.paintCircleKernel --------------------------
	.section	.nv.constant0.paintCircleKernel,"a",@progbits
	.sectionflags	@""
	.align	4
.nv.constant0.paintCircleKernel:
	.zero		928


//--------------------- .nv.constant0.renderGridKernel --------------------------
	.section	.nv.constant0.renderGridKernel,"a",@progbits
	.sectionflags	@""
	.align	4
.nv.constant0.renderGridKernel:
	.zero		920


//--------------------- .nv.constant0.stepSandKernel --------------------------
	.section	.nv.constant0.stepSandKernel,"a",@progbits
	.sectionflags	@""
	.align	4
.nv.constant0.stepSandKernel:
	.zero		916


//--------------------- .nv.constant0.initGridKernel --------------------------
	.section	.nv.constant0.initGridKernel,"a",@progbits
	.sectionflags	@""
	.align	4
.nv.constant0.initGridKernel:
	.zero		912


//--------------------- SYMBOLS --------------------------

	.type		.nv.reservedSmem.offset0,@object
	.size		.nv.reservedSmem.offset0,0x4
